//
// Generated by NVIDIA NVVM Compiler
//
// Compiler Build ID: CL-36424714
// Cuda compilation tools, release 13.0, V13.0.88
// Based on NVVM 20.0.0
//

.version 9.0
.target sm_100
.address_size 64

	// .globl	_Z22sparse_fft_conv_kernelPKfS0_PfiiiiiiiiiiiPKb

.visible .entry _Z22sparse_fft_conv_kernelPKfS0_PfiiiiiiiiiiiPKb(
	.param .u64 .ptr .align 1 _Z22sparse_fft_conv_kernelPKfS0_PfiiiiiiiiiiiPKb_param_0,
	.param .u64 .ptr .align 1 _Z22sparse_fft_conv_kernelPKfS0_PfiiiiiiiiiiiPKb_param_1,
	.param .u64 .ptr .align 1 _Z22sparse_fft_conv_kernelPKfS0_PfiiiiiiiiiiiPKb_param_2,
	.param .u32 _Z22sparse_fft_conv_kernelPKfS0_PfiiiiiiiiiiiPKb_param_3,
	.param .u32 _Z22sparse_fft_conv_kernelPKfS0_PfiiiiiiiiiiiPKb_param_4,
	.param .u32 _Z22sparse_fft_conv_kernelPKfS0_PfiiiiiiiiiiiPKb_param_5,
	.param .u32 _Z22sparse_fft_conv_kernelPKfS0_PfiiiiiiiiiiiPKb_param_6,
	.param .u32 _Z22sparse_fft_conv_kernelPKfS0_PfiiiiiiiiiiiPKb_param_7,
	.param .u32 _Z22sparse_fft_conv_kernelPKfS0_PfiiiiiiiiiiiPKb_param_8,
	.param .u32 _Z22sparse_fft_conv_kernelPKfS0_PfiiiiiiiiiiiPKb_param_9,
	.param .u32 _Z22sparse_fft_conv_kernelPKfS0_PfiiiiiiiiiiiPKb_param_10,
	.param .u32 _Z22sparse_fft_conv_kernelPKfS0_PfiiiiiiiiiiiPKb_param_11,
	.param .u32 _Z22sparse_fft_conv_kernelPKfS0_PfiiiiiiiiiiiPKb_param_12,
	.param .u32 _Z22sparse_fft_conv_kernelPKfS0_PfiiiiiiiiiiiPKb_param_13,
	.param .u64 .ptr .align 1 _Z22sparse_fft_conv_kernelPKfS0_PfiiiiiiiiiiiPKb_param_14
)
{
	.reg .pred 	%p<28>;
	.reg .b16 	%rs<8>;
	.reg .b32 	%r<169>;
	.reg .b32 	%f<53>;
	.reg .b64 	%rd<54>;

	ld.param.u64 	%rd5, [_Z22sparse_fft_conv_kernelPKfS0_PfiiiiiiiiiiiPKb_param_0];
	ld.param.u64 	%rd6, [_Z22sparse_fft_conv_kernelPKfS0_PfiiiiiiiiiiiPKb_param_1];
	ld.param.u32 	%r82, [_Z22sparse_fft_conv_kernelPKfS0_PfiiiiiiiiiiiPKb_param_3];
	ld.param.u32 	%r72, [_Z22sparse_fft_conv_kernelPKfS0_PfiiiiiiiiiiiPKb_param_4];
	ld.param.u32 	%r73, [_Z22sparse_fft_conv_kernelPKfS0_PfiiiiiiiiiiiPKb_param_5];
	ld.param.u32 	%r74, [_Z22sparse_fft_conv_kernelPKfS0_PfiiiiiiiiiiiPKb_param_6];
	ld.param.u32 	%r75, [_Z22sparse_fft_conv_kernelPKfS0_PfiiiiiiiiiiiPKb_param_7];
	ld.param.u32 	%r76, [_Z22sparse_fft_conv_kernelPKfS0_PfiiiiiiiiiiiPKb_param_8];
	ld.param.u32 	%r77, [_Z22sparse_fft_conv_kernelPKfS0_PfiiiiiiiiiiiPKb_param_9];
	ld.param.u32 	%r78, [_Z22sparse_fft_conv_kernelPKfS0_PfiiiiiiiiiiiPKb_param_10];
	ld.param.u32 	%r79, [_Z22sparse_fft_conv_kernelPKfS0_PfiiiiiiiiiiiPKb_param_11];
	ld.param.u32 	%r80, [_Z22sparse_fft_conv_kernelPKfS0_PfiiiiiiiiiiiPKb_param_12];
	ld.param.u32 	%r81, [_Z22sparse_fft_conv_kernelPKfS0_PfiiiiiiiiiiiPKb_param_13];
	ld.param.u64 	%rd7, [_Z22sparse_fft_conv_kernelPKfS0_PfiiiiiiiiiiiPKb_param_14];
	cvta.to.global.u64 	%rd1, %rd6;
	cvta.to.global.u64 	%rd2, %rd5;
	cvta.to.global.u64 	%rd3, %rd7;
	mov.u32 	%r83, %ctaid.x;
	mov.u32 	%r84, %ntid.x;
	mov.u32 	%r85, %tid.x;
	mad.lo.s32 	%r1, %r83, %r84, %r85;
	mov.u32 	%r86, %ctaid.y;
	mov.u32 	%r87, %ntid.y;
	mov.u32 	%r88, %tid.y;
	mad.lo.s32 	%r2, %r86, %r87, %r88;
	mov.u32 	%r89, %ctaid.z;
	mov.u32 	%r90, %ntid.z;
	mov.u32 	%r91, %tid.z;
	mad.lo.s32 	%r3, %r89, %r90, %r91;
	setp.ge.s32 	%p3, %r1, %r82;
	@%p3 bra 	$L__BB0_36;
	shl.b32 	%r92, %r80, 1;
	sub.s32 	%r93, %r74, %r76;
	add.s32 	%r4, %r93, %r92;
	div.s32 	%r94, %r4, %r78;
	setp.gt.s32 	%p4, %r2, %r94;
	@%p4 bra 	$L__BB0_36;
	shl.b32 	%r95, %r81, 1;
	sub.s32 	%r96, %r75, %r77;
	add.s32 	%r5, %r96, %r95;
	div.s32 	%r6, %r5, %r79;
	setp.gt.s32 	%p5, %r3, %r6;
	mov.f32 	%f44, 0f00000000;
	@%p5 bra 	$L__BB0_36;
	setp.lt.s32 	%p6, %r76, 1;
	@%p6 bra 	$L__BB0_35;
	mul.lo.s32 	%r97, %r79, %r3;
	sub.s32 	%r7, %r97, %r81;
	mul.lo.s32 	%r8, %r77, %r76;
	mul.lo.s32 	%r9, %r72, %r1;
	mul.lo.s32 	%r10, %r8, %r73;
	min.s32 	%r98, %r77, %r72;
	setp.lt.s32 	%p7, %r98, 1;
	@%p7 bra 	$L__BB0_35;
	mul.lo.s32 	%r100, %r78, %r2;
	and.b32  	%r11, %r72, 3;
	and.b32  	%r12, %r72, 2147483644;
	neg.s32 	%r13, %r12;
	add.s32 	%r101, %r9, 3;
	mad.lo.s32 	%r102, %r74, %r101, %r100;
	sub.s32 	%r14, %r102, %r80;
	mul.lo.s32 	%r103, %r75, %r74;
	shl.b32 	%r15, %r103, 2;
	mul.lo.s32 	%r16, %r76, %r73;
	add.s32 	%r104, %r9, 2;
	mad.lo.s32 	%r105, %r74, %r104, %r100;
	sub.s32 	%r17, %r105, %r80;
	mad.lo.s32 	%r106, %r74, %r9, %r74;
	add.s32 	%r107, %r100, %r106;
	sub.s32 	%r18, %r107, %r80;
	mul.lo.s32 	%r108, %r74, %r72;
	mad.lo.s32 	%r109, %r108, %r1, %r100;
	sub.s32 	%r19, %r109, %r80;
	sub.s32 	%r20, %r100, %r80;
	mov.f32 	%f44, 0f00000000;
	mov.b32 	%r153, 0;
$L__BB0_6:
	add.s32 	%r22, %r20, %r153;
	setp.lt.s32 	%p8, %r22, 0;
	setp.ge.s32 	%p9, %r22, %r74;
	or.pred  	%p1, %p8, %p9;
	add.s32 	%r111, %r14, %r153;
	mad.lo.s32 	%r23, %r75, %r111, %r7;
	add.s32 	%r112, %r17, %r153;
	mad.lo.s32 	%r24, %r75, %r112, %r7;
	add.s32 	%r113, %r16, %r153;
	mul.lo.s32 	%r25, %r77, %r113;
	add.s32 	%r114, %r18, %r153;
	mad.lo.s32 	%r26, %r75, %r114, %r7;
	add.s32 	%r115, %r76, %r153;
	mul.lo.s32 	%r27, %r77, %r115;
	add.s32 	%r116, %r19, %r153;
	mad.lo.s32 	%r28, %r75, %r116, %r7;
	mov.b32 	%r154, 0;
$L__BB0_7:
	setp.lt.u32 	%p10, %r72, 4;
	add.s32 	%r30, %r7, %r154;
	setp.lt.s32 	%p11, %r30, 0;
	setp.ge.s32 	%p12, %r30, %r75;
	or.pred  	%p13, %p11, %p12;
	or.pred  	%p2, %p1, %p13;
	mad.lo.s32 	%r31, %r153, %r77, %r154;
	mov.b32 	%r168, 0;
	@%p10 bra 	$L__BB0_22;
	mad.lo.s32 	%r118, %r76, 3, %r153;
	mad.lo.s32 	%r166, %r77, %r118, %r154;
	add.s32 	%r165, %r23, %r154;
	mad.lo.s32 	%r119, %r16, 3, %r153;
	mad.lo.s32 	%r164, %r77, %r119, %r154;
	shl.b32 	%r120, %r76, 1;
	add.s32 	%r121, %r120, %r153;
	mad.lo.s32 	%r163, %r77, %r121, %r154;
	add.s32 	%r162, %r24, %r154;
	shl.b32 	%r122, %r16, 1;
	add.s32 	%r123, %r122, %r153;
	mad.lo.s32 	%r161, %r77, %r123, %r154;
	add.s32 	%r160, %r25, %r154;
	add.s32 	%r159, %r26, %r154;
	add.s32 	%r158, %r27, %r154;
	add.s32 	%r156, %r28, %r154;
	mov.u32 	%r155, %r31;
	mov.u32 	%r157, %r31;
	mov.u32 	%r167, %r13;
$L__BB0_9:
	@%p2 bra 	$L__BB0_12;
	cvt.s64.s32 	%rd8, %r155;
	add.s64 	%rd9, %rd3, %rd8;
	ld.global.u8 	%rs1, [%rd9];
	setp.eq.s16 	%p14, %rs1, 0;
	@%p14 bra 	$L__BB0_12;
	mul.wide.s32 	%rd10, %r156, 4;
	add.s64 	%rd11, %rd2, %rd10;
	ld.global.f32 	%f25, [%rd11];
	mul.wide.s32 	%rd12, %r157, 4;
	add.s64 	%rd13, %rd1, %rd12;
	ld.global.f32 	%f26, [%rd13];
	fma.rn.f32 	%f44, %f25, %f26, %f44;
$L__BB0_12:
	@%p2 bra 	$L__BB0_15;
	cvt.s64.s32 	%rd14, %r158;
	add.s64 	%rd15, %rd3, %rd14;
	ld.global.u8 	%rs2, [%rd15];
	setp.eq.s16 	%p15, %rs2, 0;
	@%p15 bra 	$L__BB0_15;
	mul.wide.s32 	%rd16, %r159, 4;
	add.s64 	%rd17, %rd2, %rd16;
	ld.global.f32 	%f27, [%rd17];
	mul.wide.s32 	%rd18, %r160, 4;
	add.s64 	%rd19, %rd1, %rd18;
	ld.global.f32 	%f28, [%rd19];
	fma.rn.f32 	%f44, %f27, %f28, %f44;
$L__BB0_15:
	@%p2 bra 	$L__BB0_18;
	cvt.s64.s32 	%rd20, %r163;
	add.s64 	%rd21, %rd3, %rd20;
	ld.global.u8 	%rs3, [%rd21];
	setp.eq.s16 	%p16, %rs3, 0;
	@%p16 bra 	$L__BB0_18;
	mul.wide.s32 	%rd22, %r162, 4;
	add.s64 	%rd23, %rd2, %rd22;
	ld.global.f32 	%f29, [%rd23];
	mul.wide.s32 	%rd24, %r161, 4;
	add.s64 	%rd25, %rd1, %rd24;
	ld.global.f32 	%f30, [%rd25];
	fma.rn.f32 	%f44, %f29, %f30, %f44;
$L__BB0_18:
	@%p2 bra 	$L__BB0_21;
	cvt.s64.s32 	%rd26, %r166;
	add.s64 	%rd27, %rd3, %rd26;
	ld.global.u8 	%rs4, [%rd27];
	setp.eq.s16 	%p17, %rs4, 0;
	@%p17 bra 	$L__BB0_21;
	mul.wide.s32 	%rd28, %r165, 4;
	add.s64 	%rd29, %rd2, %rd28;
	ld.global.f32 	%f31, [%rd29];
	mul.wide.s32 	%rd30, %r164, 4;
	add.s64 	%rd31, %rd1, %rd30;
	ld.global.f32 	%f32, [%rd31];
	fma.rn.f32 	%f44, %f31, %f32, %f44;
$L__BB0_21:
	add.s32 	%r167, %r167, 4;
	shl.b32 	%r124, %r8, 2;
	add.s32 	%r166, %r166, %r124;
	add.s32 	%r165, %r165, %r15;
	shl.b32 	%r125, %r10, 2;
	add.s32 	%r164, %r164, %r125;
	add.s32 	%r163, %r163, %r124;
	add.s32 	%r162, %r162, %r15;
	add.s32 	%r161, %r161, %r125;
	add.s32 	%r160, %r160, %r125;
	add.s32 	%r159, %r159, %r15;
	add.s32 	%r158, %r158, %r124;
	add.s32 	%r157, %r157, %r125;
	add.s32 	%r156, %r156, %r15;
	add.s32 	%r155, %r155, %r124;
	setp.ne.s32 	%p18, %r167, 0;
	mov.u32 	%r168, %r12;
	@%p18 bra 	$L__BB0_9;
$L__BB0_22:
	setp.eq.s32 	%p19, %r11, 0;
	@%p19 bra 	$L__BB0_33;
	@%p2 bra 	$L__BB0_26;
	mad.lo.s32 	%r126, %r8, %r168, %r31;
	cvt.s64.s32 	%rd32, %r126;
	add.s64 	%rd33, %rd3, %rd32;
	ld.global.u8 	%rs5, [%rd33];
	setp.eq.s16 	%p20, %rs5, 0;
	@%p20 bra 	$L__BB0_26;
	add.s32 	%r127, %r168, %r9;
	mad.lo.s32 	%r128, %r127, %r74, %r22;
	mad.lo.s32 	%r129, %r128, %r75, %r30;
	mul.wide.s32 	%rd34, %r129, 4;
	add.s64 	%rd35, %rd2, %rd34;
	ld.global.f32 	%f33, [%rd35];
	mad.lo.s32 	%r130, %r10, %r168, %r31;
	mul.wide.s32 	%rd36, %r130, 4;
	add.s64 	%rd37, %rd1, %rd36;
	ld.global.f32 	%f34, [%rd37];
	fma.rn.f32 	%f44, %f33, %f34, %f44;
$L__BB0_26:
	setp.eq.s32 	%p21, %r11, 1;
	@%p21 bra 	$L__BB0_33;
	@%p2 bra 	$L__BB0_30;
	mad.lo.s32 	%r131, %r8, %r168, %r8;
	add.s32 	%r132, %r31, %r131;
	cvt.s64.s32 	%rd38, %r132;
	add.s64 	%rd39, %rd3, %rd38;
	ld.global.u8 	%rs6, [%rd39];
	setp.eq.s16 	%p22, %rs6, 0;
	@%p22 bra 	$L__BB0_30;
	add.s32 	%r133, %r168, %r9;
	mad.lo.s32 	%r134, %r74, %r133, %r74;
	add.s32 	%r135, %r134, %r22;
	mad.lo.s32 	%r136, %r135, %r75, %r30;
	mul.wide.s32 	%rd40, %r136, 4;
	add.s64 	%rd41, %rd2, %rd40;
	ld.global.f32 	%f35, [%rd41];
	mad.lo.s32 	%r137, %r10, %r168, %r10;
	add.s32 	%r138, %r31, %r137;
	mul.wide.s32 	%rd42, %r138, 4;
	add.s64 	%rd43, %rd1, %rd42;
	ld.global.f32 	%f36, [%rd43];
	fma.rn.f32 	%f44, %f35, %f36, %f44;
$L__BB0_30:
	setp.eq.s32 	%p23, %r11, 2;
	add.s32 	%r69, %r168, 2;
	or.pred  	%p24, %p23, %p2;
	@%p24 bra 	$L__BB0_33;
	mad.lo.s32 	%r139, %r8, %r69, %r31;
	cvt.s64.s32 	%rd44, %r139;
	add.s64 	%rd45, %rd3, %rd44;
	ld.global.u8 	%rs7, [%rd45];
	setp.eq.s16 	%p25, %rs7, 0;
	@%p25 bra 	$L__BB0_33;
	add.s32 	%r140, %r69, %r9;
	mad.lo.s32 	%r141, %r140, %r74, %r22;
	mad.lo.s32 	%r142, %r141, %r75, %r30;
	mul.wide.s32 	%rd46, %r142, 4;
	add.s64 	%rd47, %rd2, %rd46;
	ld.global.f32 	%f37, [%rd47];
	mad.lo.s32 	%r143, %r10, %r69, %r31;
	mul.wide.s32 	%rd48, %r143, 4;
	add.s64 	%rd49, %rd1, %rd48;
	ld.global.f32 	%f38, [%rd49];
	fma.rn.f32 	%f44, %f37, %f38, %f44;
$L__BB0_33:
	add.s32 	%r154, %r154, 1;
	setp.ne.s32 	%p26, %r154, %r77;
	@%p26 bra 	$L__BB0_7;
	add.s32 	%r153, %r153, 1;
	setp.ne.s32 	%p27, %r153, %r76;
	@%p27 bra 	$L__BB0_6;
$L__BB0_35:
	ld.param.u64 	%rd53, [_Z22sparse_fft_conv_kernelPKfS0_PfiiiiiiiiiiiPKb_param_2];
	mul.lo.s32 	%r144, %r73, %r1;
	mul.lo.s32 	%r145, %r144, %r4;
	div.s32 	%r146, %r145, %r78;
	mul.lo.s32 	%r147, %r5, %r2;
	div.s32 	%r148, %r147, %r79;
	add.s32 	%r149, %r3, %r6;
	add.s32 	%r150, %r149, %r146;
	add.s32 	%r151, %r150, %r148;
	add.s32 	%r152, %r151, 2;
	cvta.to.global.u64 	%rd50, %rd53;
	mul.wide.s32 	%rd51, %r152, 4;
	add.s64 	%rd52, %rd50, %rd51;
	st.global.f32 	[%rd52], %f44;
$L__BB0_36:
	ret;

}
	// .globl	_Z24adaptive_max_pool_kernelPKfPfiiiiii
.visible .entry _Z24adaptive_max_pool_kernelPKfPfiiiiii(
	.param .u64 .ptr .align 1 _Z24adaptive_max_pool_kernelPKfPfiiiiii_param_0,
	.param .u64 .ptr .align 1 _Z24adaptive_max_pool_kernelPKfPfiiiiii_param_1,
	.param .u32 _Z24adaptive_max_pool_kernelPKfPfiiiiii_param_2,
	.param .u32 _Z24adaptive_max_pool_kernelPKfPfiiiiii_param_3,
	.param .u32 _Z24adaptive_max_pool_kernelPKfPfiiiiii_param_4,
	.param .u32 _Z24adaptive_max_pool_kernelPKfPfiiiiii_param_5,
	.param .u32 _Z24adaptive_max_pool_kernelPKfPfiiiiii_param_6,
	.param .u32 _Z24adaptive_max_pool_kernelPKfPfiiiiii_param_7
)
{
	.reg .pred 	%p<20>;
	.reg .b32 	%r<71>;
	.reg .b32 	%f<88>;
	.reg .b64 	%rd<15>;

	ld.param.u64 	%rd4, [_Z24adaptive_max_pool_kernelPKfPfiiiiii_param_0];
	ld.param.u64 	%rd3, [_Z24adaptive_max_pool_kernelPKfPfiiiiii_param_1];
	ld.param.u32 	%r34, [_Z24adaptive_max_pool_kernelPKfPfiiiiii_param_2];
	ld.param.u32 	%r35, [_Z24adaptive_max_pool_kernelPKfPfiiiiii_param_3];
	ld.param.u32 	%r30, [_Z24adaptive_max_pool_kernelPKfPfiiiiii_param_4];
	ld.param.u32 	%r31, [_Z24adaptive_max_pool_kernelPKfPfiiiiii_param_5];
	ld.param.u32 	%r36, [_Z24adaptive_max_pool_kernelPKfPfiiiiii_param_6];
	ld.param.u32 	%r33, [_Z24adaptive_max_pool_kernelPKfPfiiiiii_param_7];
	cvta.to.global.u64 	%rd1, %rd4;
	mov.u32 	%r37, %ctaid.x;
	mov.u32 	%r38, %ntid.x;
	mov.u32 	%r39, %tid.x;
	mad.lo.s32 	%r1, %r37, %r38, %r39;
	mov.u32 	%r40, %ctaid.y;
	mov.u32 	%r41, %ntid.y;
	mov.u32 	%r42, %tid.y;
	mad.lo.s32 	%r43, %r40, %r41, %r42;
	mov.u32 	%r44, %ctaid.z;
	mov.u32 	%r45, %ntid.z;
	mov.u32 	%r3, %tid.z;
	mad.lo.s32 	%r46, %r44, %r45, %r3;
	setp.ge.s32 	%p1, %r1, %r34;
	setp.ge.s32 	%p2, %r43, %r35;
	or.pred  	%p3, %p1, %p2;
	setp.ge.s32 	%p4, %r46, %r36;
	or.pred  	%p5, %p3, %p4;
	setp.ge.s32 	%p6, %r3, %r33;
	or.pred  	%p7, %p5, %p6;
	@%p7 bra 	$L__BB1_19;
	mul.lo.s32 	%r47, %r30, %r46;
	div.s32 	%r64, %r47, %r36;
	add.s32 	%r48, %r47, %r30;
	div.s32 	%r6, %r48, %r36;
	mul.lo.s32 	%r49, %r31, %r3;
	div.s32 	%r7, %r49, %r33;
	add.s32 	%r50, %r49, %r31;
	div.s32 	%r8, %r50, %r33;
	setp.ge.s32 	%p8, %r64, %r6;
	mov.f32 	%f86, 0fFF800000;
	@%p8 bra 	$L__BB1_18;
	mad.lo.s32 	%r51, %r35, %r1, %r43;
	mul.lo.s32 	%r9, %r51, %r30;
	sub.s32 	%r52, %r8, %r7;
	and.b32  	%r10, %r52, 15;
	and.b32  	%r11, %r52, 7;
	and.b32  	%r12, %r52, 3;
	and.b32  	%r53, %r52, -16;
	neg.s32 	%r13, %r53;
	mov.f32 	%f86, 0fFF800000;
$L__BB1_3:
	setp.ge.s32 	%p9, %r7, %r8;
	@%p9 bra 	$L__BB1_17;
	sub.s32 	%r54, %r7, %r8;
	setp.gt.u32 	%p10, %r54, -16;
	add.s32 	%r55, %r9, %r64;
	mul.lo.s32 	%r15, %r55, %r31;
	mov.u32 	%r68, %r7;
	@%p10 bra 	$L__BB1_7;
	add.s32 	%r65, %r7, %r15;
	mov.u32 	%r66, %r13;
	mov.u32 	%r68, %r7;
$L__BB1_6:
	.pragma "nounroll";
	mul.wide.s32 	%rd5, %r65, 4;
	add.s64 	%rd6, %rd1, %rd5;
	ld.global.f32 	%f20, [%rd6];
	max.f32 	%f21, %f86, %f20;
	ld.global.f32 	%f22, [%rd6+4];
	max.f32 	%f23, %f21, %f22;
	ld.global.f32 	%f24, [%rd6+8];
	max.f32 	%f25, %f23, %f24;
	ld.global.f32 	%f26, [%rd6+12];
	max.f32 	%f27, %f25, %f26;
	ld.global.f32 	%f28, [%rd6+16];
	max.f32 	%f29, %f27, %f28;
	ld.global.f32 	%f30, [%rd6+20];
	max.f32 	%f31, %f29, %f30;
	ld.global.f32 	%f32, [%rd6+24];
	max.f32 	%f33, %f31, %f32;
	ld.global.f32 	%f34, [%rd6+28];
	max.f32 	%f35, %f33, %f34;
	ld.global.f32 	%f36, [%rd6+32];
	max.f32 	%f37, %f35, %f36;
	ld.global.f32 	%f38, [%rd6+36];
	max.f32 	%f39, %f37, %f38;
	ld.global.f32 	%f40, [%rd6+40];
	max.f32 	%f41, %f39, %f40;
	ld.global.f32 	%f42, [%rd6+44];
	max.f32 	%f43, %f41, %f42;
	ld.global.f32 	%f44, [%rd6+48];
	max.f32 	%f45, %f43, %f44;
	ld.global.f32 	%f46, [%rd6+52];
	max.f32 	%f47, %f45, %f46;
	ld.global.f32 	%f48, [%rd6+56];
	max.f32 	%f49, %f47, %f48;
	ld.global.f32 	%f50, [%rd6+60];
	max.f32 	%f86, %f49, %f50;
	add.s32 	%r68, %r68, 16;
	add.s32 	%r66, %r66, 16;
	add.s32 	%r65, %r65, 16;
	setp.ne.s32 	%p11, %r66, 0;
	@%p11 bra 	$L__BB1_6;
$L__BB1_7:
	setp.eq.s32 	%p12, %r10, 0;
	@%p12 bra 	$L__BB1_17;
	add.s32 	%r56, %r10, -1;
	setp.lt.u32 	%p13, %r56, 7;
	@%p13 bra 	$L__BB1_10;
	add.s32 	%r57, %r68, %r15;
	mul.wide.s32 	%rd7, %r57, 4;
	add.s64 	%rd8, %rd1, %rd7;
	ld.global.f32 	%f52, [%rd8];
	max.f32 	%f53, %f86, %f52;
	ld.global.f32 	%f54, [%rd8+4];
	max.f32 	%f55, %f53, %f54;
	ld.global.f32 	%f56, [%rd8+8];
	max.f32 	%f57, %f55, %f56;
	ld.global.f32 	%f58, [%rd8+12];
	max.f32 	%f59, %f57, %f58;
	ld.global.f32 	%f60, [%rd8+16];
	max.f32 	%f61, %f59, %f60;
	ld.global.f32 	%f62, [%rd8+20];
	max.f32 	%f63, %f61, %f62;
	ld.global.f32 	%f64, [%rd8+24];
	max.f32 	%f65, %f63, %f64;
	ld.global.f32 	%f66, [%rd8+28];
	max.f32 	%f86, %f65, %f66;
	add.s32 	%r68, %r68, 8;
$L__BB1_10:
	setp.eq.s32 	%p14, %r11, 0;
	@%p14 bra 	$L__BB1_17;
	add.s32 	%r58, %r11, -1;
	setp.lt.u32 	%p15, %r58, 3;
	@%p15 bra 	$L__BB1_13;
	add.s32 	%r59, %r68, %r15;
	mul.wide.s32 	%rd9, %r59, 4;
	add.s64 	%rd10, %rd1, %rd9;
	ld.global.f32 	%f68, [%rd10];
	max.f32 	%f69, %f86, %f68;
	ld.global.f32 	%f70, [%rd10+4];
	max.f32 	%f71, %f69, %f70;
	ld.global.f32 	%f72, [%rd10+8];
	max.f32 	%f73, %f71, %f72;
	ld.global.f32 	%f74, [%rd10+12];
	max.f32 	%f86, %f73, %f74;
	add.s32 	%r68, %r68, 4;
$L__BB1_13:
	setp.eq.s32 	%p16, %r12, 0;
	@%p16 bra 	$L__BB1_17;
	setp.eq.s32 	%p17, %r12, 1;
	add.s32 	%r60, %r68, %r15;
	mul.wide.s32 	%rd11, %r60, 4;
	add.s64 	%rd2, %rd1, %rd11;
	ld.global.f32 	%f75, [%rd2];
	max.f32 	%f86, %f86, %f75;
	@%p17 bra 	$L__BB1_17;
	setp.eq.s32 	%p18, %r12, 2;
	ld.global.f32 	%f76, [%rd2+4];
	max.f32 	%f86, %f86, %f76;
	@%p18 bra 	$L__BB1_17;
	ld.global.f32 	%f77, [%rd2+8];
	max.f32 	%f86, %f86, %f77;
$L__BB1_17:
	add.s32 	%r64, %r64, 1;
	setp.ne.s32 	%p19, %r64, %r6;
	@%p19 bra 	$L__BB1_3;
$L__BB1_18:
	mad.lo.s32 	%r61, %r35, %r1, %r43;
	mad.lo.s32 	%r62, %r61, %r36, %r46;
	mad.lo.s32 	%r63, %r62, %r33, %r3;
	cvta.to.global.u64 	%rd12, %rd3;
	mul.wide.s32 	%rd13, %r63, 4;
	add.s64 	%rd14, %rd12, %rd13;
	st.global.f32 	[%rd14], %f86;
$L__BB1_19:
	ret;

}


// ===== COMPILED SASS (sm_100) =====

	.target	sm_100

	.elftype	@"ET_EXEC"


//--------------------- .note.nv.tkinfo           --------------------------
	.section	.note.nv.tkinfo,"",@"SHT_NOTE"
	.sectionflags	@"SHF_NOTE_NV_TKINFO"
	.tkinfo
        /*0018*/ 	.word	0x00000002
        /*0030*/ 	.string	""
        /*0030*/ 	.string	"ptxas"
        /*0030*/ 	.string	"Cuda compilation tools, release 13.0, V13.0.88"
        /*0030*/ 	.string	"Build cuda_13.0.r13.0/compiler.36424714_0"
        /*0030*/ 	.string	"-arch sm_100 -m 64 "



//--------------------- .note.nv.cuinfo           --------------------------
	.section	.note.nv.cuinfo,"",@"SHT_NOTE"
	.sectionflags	@"SHF_NOTE_NV_CUINFO"
        /*0018*/ 	.short	0x0002
        /*001a*/ 	.short	0x0064
        /*001c*/ 	.short	0x0082
	.zero		2


//--------------------- .nv.info                  --------------------------
	.section	.nv.info,"",@"SHT_CUDA_INFO"
	.align	4


	//----- nvinfo : EIATTR_REGCOUNT
	.align		4
        /*0000*/ 	.byte	0x04, 0x2f
        /*0002*/ 	.short	(.L_1 - .L_0)
	.align		4
.L_0:
        /*0004*/ 	.word	index@(_Z22sparse_fft_conv_kernelPKfS0_PfiiiiiiiiiiiPKb)
        /*0008*/ 	.word	0x00000018


	//----- nvinfo : EIATTR_FRAME_SIZE
	.align		4
.L_1:
        /*000c*/ 	.byte	0x04, 0x11
        /*000e*/ 	.short	(.L_3 - .L_2)
	.align		4
.L_2:
        /*0010*/ 	.word	index@(_Z22sparse_fft_conv_kernelPKfS0_PfiiiiiiiiiiiPKb)
        /*0014*/ 	.word	0x00000000


	//----- nvinfo : EIATTR_REGCOUNT
	.align		4
.L_3:
        /*0018*/ 	.byte	0x04, 0x2f
        /*001a*/ 	.short	(.L_5 - .L_4)
	.align		4
.L_4:
        /*001c*/ 	.word	index@(_Z24adaptive_max_pool_kernelPKfPfiiiiii)
        /*0020*/ 	.word	0x0000001e


	//----- nvinfo : EIATTR_FRAME_SIZE
	.align		4
.L_5:
        /*0024*/ 	.byte	0x04, 0x11
        /*0026*/ 	.short	(.L_7 - .L_6)
	.align		4
.L_6:
        /*0028*/ 	.word	index@(_Z24adaptive_max_pool_kernelPKfPfiiiiii)
        /*002c*/ 	.word	0x00000000


	//----- nvinfo : EIATTR_MIN_STACK_SIZE
	.align		4
.L_7:
        /*0030*/ 	.byte	0x04, 0x12
        /*0032*/ 	.short	(.L_9 - .L_8)
	.align		4
.L_8:
        /*0034*/ 	.word	index@(_Z24adaptive_max_pool_kernelPKfPfiiiiii)
        /*0038*/ 	.word	0x00000000


	//----- nvinfo : EIATTR_MIN_STACK_SIZE
	.align		4
.L_9:
        /*003c*/ 	.byte	0x04, 0x12
        /*003e*/ 	.short	(.L_11 - .L_10)
	.align		4
.L_10:
        /*0040*/ 	.word	index@(_Z22sparse_fft_conv_kernelPKfS0_PfiiiiiiiiiiiPKb)
        /*0044*/ 	.word	0x00000000
.L_11:


//--------------------- .nv.compat                --------------------------
	.section	.nv.compat,"",@"SHT_CUDA_COMPAT_INFO"
	.align	4
        /*0000*/ 	.byte	0x02, 0x09, 0x00, 0x00, 0x02, 0x02, 0x01, 0x00, 0x02, 0x05, 0x05, 0x00, 0x03, 0x07, 0x01, 0x01
        /*0010*/ 	.byte	0x02, 0x03, 0x00, 0x00, 0x02, 0x06, 0x01, 0x00, 0x04, 0x0b, 0x08, 0x00, 0x09, 0x00, 0x00, 0x00
        /*0020*/ 	.byte	0x00, 0x00, 0x00, 0x00


//--------------------- .nv.info._Z24adaptive_max_pool_kernelPKfPfiiiiii --------------------------
	.section	.nv.info._Z24adaptive_max_pool_kernelPKfPfiiiiii,"",@"SHT_CUDA_INFO"
	.sectionflags	@""
	.align	4


	//----- nvinfo : EIATTR_CUDA_API_VERSION
	.align		4
        /*0000*/ 	.byte	0x04, 0x37
        /*0002*/ 	.short	(.L_13 - .L_12)
.L_12:
        /*0004*/ 	.word	0x00000082


	//----- nvinfo : EIATTR_KPARAM_INFO
	.align		4
.L_13:
        /*0008*/ 	.byte	0x04, 0x17
        /*000a*/ 	.short	(.L_15 - .L_14)
.L_14:
        /*000c*/ 	.word	0x00000000
        /*0010*/ 	.short	0x0007
        /*0012*/ 	.short	0x0024
        /*0014*/ 	.byte	0x00, 0xf0, 0x11, 0x00


	//----- nvinfo : EIATTR_KPARAM_INFO
	.align		4
.L_15:
        /*0018*/ 	.byte	0x04, 0x17
        /*001a*/ 	.short	(.L_17 - .L_16)
.L_16:
        /*001c*/ 	.word	0x00000000
        /*0020*/ 	.short	0x0006
        /*0022*/ 	.short	0x0020
        /*0024*/ 	.byte	0x00, 0xf0, 0x11, 0x00


	//----- nvinfo : EIATTR_KPARAM_INFO
	.align		4
.L_17:
        /*0028*/ 	.byte	0x04, 0x17
        /*002a*/ 	.short	(.L_19 - .L_18)
.L_18:
        /*002c*/ 	.word	0x00000000
        /*0030*/ 	.short	0x0005
        /*0032*/ 	.short	0x001c
        /*0034*/ 	.byte	0x00, 0xf0, 0x11, 0x00


	//----- nvinfo : EIATTR_KPARAM_INFO
	.align		4
.L_19:
        /*0038*/ 	.byte	0x04, 0x17
        /*003a*/ 	.short	(.L_21 - .L_20)
.L_20:
        /*003c*/ 	.word	0x00000000
        /*0040*/ 	.short	0x0004
        /*0042*/ 	.short	0x0018
        /*0044*/ 	.byte	0x00, 0xf0, 0x11, 0x00


	//----- nvinfo : EIATTR_KPARAM_INFO
	.align		4
.L_21:
        /*0048*/ 	.byte	0x04, 0x17
        /*004a*/ 	.short	(.L_23 - .L_22)
.L_22:
        /*004c*/ 	.word	0x00000000
        /*0050*/ 	.short	0x0003
        /*0052*/ 	.short	0x0014
        /*0054*/ 	.byte	0x00, 0xf0, 0x11, 0x00


	//----- nvinfo : EIATTR_KPARAM_INFO
	.align		4
.L_23:
        /*0058*/ 	.byte	0x04, 0x17
        /*005a*/ 	.short	(.L_25 - .L_24)
.L_24:
        /*005c*/ 	.word	0x00000000
        /*0060*/ 	.short	0x0002
        /*0062*/ 	.short	0x0010
        /*0064*/ 	.byte	0x00, 0xf0, 0x11, 0x00


	//----- nvinfo : EIATTR_KPARAM_INFO
	.align		4
.L_25:
        /*0068*/ 	.byte	0x04, 0x17
        /*006a*/ 	.short	(.L_27 - .L_26)
.L_26:
        /*006c*/ 	.word	0x00000000
        /*0070*/ 	.short	0x0001
        /*0072*/ 	.short	0x0008
        /*0074*/ 	.byte	0x00, 0xf5, 0x21, 0x00


	//----- nvinfo : EIATTR_KPARAM_INFO
	.align		4
.L_27:
        /*0078*/ 	.byte	0x04, 0x17
        /*007a*/ 	.short	(.L_29 - .L_28)
.L_28:
        /*007c*/ 	.word	0x00000000
        /*0080*/ 	.short	0x0000
        /*0082*/ 	.short	0x0000
        /*0084*/ 	.byte	0x00, 0xf5, 0x21, 0x00


	//----- nvinfo : EIATTR_SPARSE_MMA_MASK
	.align		4
.L_29:
        /*0088*/ 	.byte	0x03, 0x50
        /*008a*/ 	.short	0x0000


	//----- nvinfo : EIATTR_MAXREG_COUNT
	.align		4
        /*008c*/ 	.byte	0x03, 0x1b
        /*008e*/ 	.short	0x00ff


	//----- nvinfo : EIATTR_MERCURY_ISA_VERSION
	.align		4
        /*0090*/ 	.byte	0x03, 0x5f
        /*0092*/ 	.short	0x0101


	//----- nvinfo : EIATTR_VRC_CTA_INIT_COUNT
	.align		4
        /*0094*/ 	.byte	0x02, 0x4a
	.zero		1
	.zero		1


	//----- nvinfo : EIATTR_EXIT_INSTR_OFFSETS
	.align		4
        /*0098*/ 	.byte	0x04, 0x1c
        /*009a*/ 	.short	(.L_31 - .L_30)


	//   ....[0]....
.L_30:
        /*009c*/ 	.word	0x00000130


	//   ....[1]....
        /*00a0*/ 	.word	0x00000e50


	//----- nvinfo : EIATTR_CRS_STACK_SIZE
	.align		4
.L_31:
        /*00a4*/ 	.byte	0x04, 0x1e
        /*00a6*/ 	.short	(.L_33 - .L_32)
.L_32:
        /*00a8*/ 	.word	0x00000000


	//----- nvinfo : EIATTR_CBANK_PARAM_SIZE
	.align		4
.L_33:
        /*00ac*/ 	.byte	0x03, 0x19
        /*00ae*/ 	.short	0x0028


	//----- nvinfo : EIATTR_PARAM_CBANK
	.align		4
        /*00b0*/ 	.byte	0x04, 0x0a
        /*00b2*/ 	.short	(.L_35 - .L_34)
	.align		4
.L_34:
        /*00b4*/ 	.word	index@(.nv.constant0._Z24adaptive_max_pool_kernelPKfPfiiiiii)
        /*00b8*/ 	.short	0x0380
        /*00ba*/ 	.short	0x0028


	//----- nvinfo : EIATTR_SW_WAR
	.align		4
.L_35:
        /*00bc*/ 	.byte	0x04, 0x36
        /*00be*/ 	.short	(.L_37 - .L_36)
.L_36:
        /*00c0*/ 	.word	0x00000008
.L_37:


//--------------------- .nv.info._Z22sparse_fft_conv_kernelPKfS0_PfiiiiiiiiiiiPKb --------------------------
	.section	.nv.info._Z22sparse_fft_conv_kernelPKfS0_PfiiiiiiiiiiiPKb,"",@"SHT_CUDA_INFO"
	.sectionflags	@""
	.align	4


	//----- nvinfo : EIATTR_CUDA_API_VERSION
	.align		4
        /*0000*/ 	.byte	0x04, 0x37
        /*0002*/ 	.short	(.L_39 - .L_38)
.L_38:
        /*0004*/ 	.word	0x00000082


	//----- nvinfo : EIATTR_KPARAM_INFO
	.align		4
.L_39:
        /*0008*/ 	.byte	0x04, 0x17
        /*000a*/ 	.short	(.L_41 - .L_40)
.L_40:
        /*000c*/ 	.word	0x00000000
        /*0010*/ 	.short	0x000e
        /*0012*/ 	.short	0x0048
        /*0014*/ 	.byte	0x00, 0xf5, 0x21, 0x00


	//----- nvinfo : EIATTR_KPARAM_INFO
	.align		4
.L_41:
        /*0018*/ 	.byte	0x04, 0x17
        /*001a*/ 	.short	(.L_43 - .L_42)
.L_42:
        /*001c*/ 	.word	0x00000000
        /*0020*/ 	.short	0x000d
        /*0022*/ 	.short	0x0040
        /*0024*/ 	.byte	0x00, 0xf0, 0x11, 0x00


	//----- nvinfo : EIATTR_KPARAM_INFO
	.align		4
.L_43:
        /*0028*/ 	.byte	0x04, 0x17
        /*002a*/ 	.short	(.L_45 - .L_44)
.L_44:
        /*002c*/ 	.word	0x00000000
        /*0030*/ 	.short	0x000c
        /*0032*/ 	.short	0x003c
        /*0034*/ 	.byte	0x00, 0xf0, 0x11, 0x00


	//----- nvinfo : EIATTR_KPARAM_INFO
	.align		4
.L_45:
        /*0038*/ 	.byte	0x04, 0x17
        /*003a*/ 	.short	(.L_47 - .L_46)
.L_46:
        /*003c*/ 	.word	0x00000000
        /*0040*/ 	.short	0x000b
        /*0042*/ 	.short	0x0038
        /*0044*/ 	.byte	0x00, 0xf0, 0x11, 0x00


	//----- nvinfo : EIATTR_KPARAM_INFO
	.align		4
.L_47:
        /*0048*/ 	.byte	0x04, 0x17
        /*004a*/ 	.short	(.L_49 - .L_48)
.L_48:
        /*004c*/ 	.word	0x00000000
        /*0050*/ 	.short	0x000a
        /*0052*/ 	.short	0x0034
        /*0054*/ 	.byte	0x00, 0xf0, 0x11, 0x00


	//----- nvinfo : EIATTR_KPARAM_INFO
	.align		4
.L_49:
        /*0058*/ 	.byte	0x04, 0x17
        /*005a*/ 	.short	(.L_51 - .L_50)
.L_50:
        /*005c*/ 	.word	0x00000000
        /*0060*/ 	.short	0x0009
        /*0062*/ 	.short	0x0030
        /*0064*/ 	.byte	0x00, 0xf0, 0x11, 0x00


	//----- nvinfo : EIATTR_KPARAM_INFO
	.align		4
.L_51:
        /*0068*/ 	.byte	0x04, 0x17
        /*006a*/ 	.short	(.L_53 - .L_52)
.L_52:
        /*006c*/ 	.word	0x00000000
        /*0070*/ 	.short	0x0008
        /*0072*/ 	.short	0x002c
        /*0074*/ 	.byte	0x00, 0xf0, 0x11, 0x00


	//----- nvinfo : EIATTR_KPARAM_INFO
	.align		4
.L_53:
        /*0078*/ 	.byte	0x04, 0x17
        /*007a*/ 	.short	(.L_55 - .L_54)
.L_54:
        /*007c*/ 	.word	0x00000000
        /*0080*/ 	.short	0x0007
        /*0082*/ 	.short	0x0028
        /*0084*/ 	.byte	0x00, 0xf0, 0x11, 0x00


	//----- nvinfo : EIATTR_KPARAM_INFO
	.align		4
.L_55:
        /*0088*/ 	.byte	0x04, 0x17
        /*008a*/ 	.short	(.L_57 - .L_56)
.L_56:
        /*008c*/ 	.word	0x00000000
        /*0090*/ 	.short	0x0006
        /*0092*/ 	.short	0x0024
        /*0094*/ 	.byte	0x00, 0xf0, 0x11, 0x00


	//----- nvinfo : EIATTR_KPARAM_INFO
	.align		4
.L_57:
        /*0098*/ 	.byte	0x04, 0x17
        /*009a*/ 	.short	(.L_59 - .L_58)
.L_58:
        /*009c*/ 	.word	0x00000000
        /*00a0*/ 	.short	0x0005
        /*00a2*/ 	.short	0x0020
        /*00a4*/ 	.byte	0x00, 0xf0, 0x11, 0x00


	//----- nvinfo : EIATTR_KPARAM_INFO
	.align		4
.L_59:
        /*00a8*/ 	.byte	0x04, 0x17
        /*00aa*/ 	.short	(.L_61 - .L_60)
.L_60:
        /*00ac*/ 	.word	0x00000000
        /*00b0*/ 	.short	0x0004
        /*00b2*/ 	.short	0x001c
        /*00b4*/ 	.byte	0x00, 0xf0, 0x11, 0x00


	//----- nvinfo : EIATTR_KPARAM_INFO
	.align		4
.L_61:
        /*00b8*/ 	.byte	0x04, 0x17
        /*00ba*/ 	.short	(.L_63 - .L_62)
.L_62:
        /*00bc*/ 	.word	0x00000000
        /*00c0*/ 	.short	0x0003
        /*00c2*/ 	.short	0x0018
        /*00c4*/ 	.byte	0x00, 0xf0, 0x11, 0x00


	//----- nvinfo : EIATTR_KPARAM_INFO
	.align		4
.L_63:
        /*00c8*/ 	.byte	0x04, 0x17
        /*00ca*/ 	.short	(.L_65 - .L_64)
.L_64:
        /*00cc*/ 	.word	0x00000000
        /*00d0*/ 	.short	0x0002
        /*00d2*/ 	.short	0x0010
        /*00d4*/ 	.byte	0x00, 0xf5, 0x21, 0x00


	//----- nvinfo : EIATTR_KPARAM_INFO
	.align		4
.L_65:
        /*00d8*/ 	.byte	0x04, 0x17
        /*00da*/ 	.short	(.L_67 - .L_66)
.L_66:
        /*00dc*/ 	.word	0x00000000
        /*00e0*/ 	.short	0x0001
        /*00e2*/ 	.short	0x0008
        /*00e4*/ 	.byte	0x00, 0xf5, 0x21, 0x00


	//----- nvinfo : EIATTR_KPARAM_INFO
	.align		4
.L_67:
        /*00e8*/ 	.byte	0x04, 0x17
        /*00ea*/ 	.short	(.L_69 - .L_68)
.L_68:
        /*00ec*/ 	.word	0x00000000
        /*00f0*/ 	.short	0x0000
        /*00f2*/ 	.short	0x0000
        /*00f4*/ 	.byte	0x00, 0xf5, 0x21, 0x00


	//----- nvinfo : EIATTR_SPARSE_MMA_MASK
	.align		4
.L_69:
        /*00f8*/ 	.byte	0x03, 0x50
        /*00fa*/ 	.short	0x0000


	//----- nvinfo : EIATTR_MAXREG_COUNT
	.align		4
        /*00fc*/ 	.byte	0x03, 0x1b
        /*00fe*/ 	.short	0x00ff


	//----- nvinfo : EIATTR_MERCURY_ISA_VERSION
	.align		4
        /*0100*/ 	.byte	0x03, 0x5f
        /*0102*/ 	.short	0x0101


	//----- nvinfo : EIATTR_VRC_CTA_INIT_COUNT
	.align		4
        /*0104*/ 	.byte	0x02, 0x4a
	.zero		1
	.zero		1


	//----- nvinfo : EIATTR_EXIT_INSTR_OFFSETS
	.align		4
        /*0108*/ 	.byte	0x04, 0x1c
        /*010a*/ 	.short	(.L_71 - .L_70)


	//   ....[0]....
.L_70:
        /*010c*/ 	.word	0x000000f0


	//   ....[1]....
        /*0110*/ 	.word	0x000002e0


	//   ....[2]....
        /*0114*/ 	.word	0x00000530


	//   ....[3]....
        /*0118*/ 	.word	0x00001b30


	//----- nvinfo : EIATTR_CRS_STACK_SIZE
	.align		4
.L_71:
        /*011c*/ 	.byte	0x04, 0x1e
        /*011e*/ 	.short	(.L_73 - .L_72)
.L_72:
        /*0120*/ 	.word	0x00000000


	//----- nvinfo : EIATTR_CBANK_PARAM_SIZE
	.align		4
.L_73:
        /*0124*/ 	.byte	0x03, 0x19
        /*0126*/ 	.short	0x0050


	//----- nvinfo : EIATTR_PARAM_CBANK
	.align		4
        /*0128*/ 	.byte	0x04, 0x0a
        /*012a*/ 	.short	(.L_75 - .L_74)
	.align		4
.L_74:
        /*012c*/ 	.word	index@(.nv.constant0._Z22sparse_fft_conv_kernelPKfS0_PfiiiiiiiiiiiPKb)
        /*0130*/ 	.short	0x0380
        /*0132*/ 	.short	0x0050


	//----- nvinfo : EIATTR_SW_WAR
	.align		4
.L_75:
        /*0134*/ 	.byte	0x04, 0x36
        /*0136*/ 	.short	(.L_77 - .L_76)
.L_76:
        /*0138*/ 	.word	0x00000008
.L_77:


//--------------------- .nv.callgraph             --------------------------
	.section	.nv.callgraph,"",@"SHT_CUDA_CALLGRAPH"
	.align	4
	.sectionentsize	8
	.align		4
        /*0000*/ 	.word	0x00000000
	.align		4
        /*0004*/ 	.word	0xffffffff
	.align		4
        /*0008*/ 	.word	0x00000000
	.align		4
        /*000c*/ 	.word	0xfffffffe
	.align		4
        /*0010*/ 	.word	0x00000000
	.align		4
        /*0014*/ 	.word	0xfffffffd
	.align		4
        /*0018*/ 	.word	0x00000000
	.align		4
        /*001c*/ 	.word	0xfffffffc


//--------------------- .text._Z24adaptive_max_pool_kernelPKfPfiiiiii --------------------------
	.section	.text._Z24adaptive_max_pool_kernelPKfPfiiiiii,"ax",@progbits
	.align	128
        .global         _Z24adaptive_max_pool_kernelPKfPfiiiiii
        .type           _Z24adaptive_max_pool_kernelPKfPfiiiiii,@function
        .size           _Z24adaptive_max_pool_kernelPKfPfiiiiii,(.L_x_33 - _Z24adaptive_max_pool_kernelPKfPfiiiiii)
        .other          _Z24adaptive_max_pool_kernelPKfPfiiiiii,@"STO_CUDA_ENTRY STV_DEFAULT"
_Z24adaptive_max_pool_kernelPKfPfiiiiii:
.text._Z24adaptive_max_pool_kernelPKfPfiiiiii:
[----:B------:R-:W-:Y:S01]  /*0000*/  LDC R1, c[0x0][0x37c] ;  /* 0x0000df00ff017b82 */ /* 0x000fe20000000800 */
[----:B------:R-:W0:Y:S07]  /*0010*/  S2R R5, SR_TID.Y ;  /* 0x0000000000057919 */ /* 0x000e2e0000002200 */
[----:B------:R-:W1:Y:S01]  /*0020*/  LDC R3, c[0x0][0x360] ;  /* 0x0000d800ff037b82 */ /* 0x000e620000000800 */
[----:B------:R-:W2:Y:S01]  /*0030*/  LDCU.64 UR8, c[0x0][0x390] ;  /* 0x00007200ff0877ac */ /* 0x000ea20008000a00 */
[----:B------:R-:W1:Y:S01]  /*0040*/  S2R R4, SR_TID.X ;  /* 0x0000000000047919 */ /* 0x000e620000002100 */
[----:B------:R-:W3:Y:S05]  /*0050*/  S2R R0, SR_TID.Z ;  /* 0x0000000000007919 */ /* 0x000eea0000002300 */
[----:B------:R-:W0:Y:S08]  /*0060*/  S2UR UR5, SR_CTAID.Y ;  /* 0x00000000000579c3 */ /* 0x000e300000002600 */
[----:B------:R-:W0:Y:S08]  /*0070*/  LDC R2, c[0x0][0x364] ;  /* 0x0000d900ff027b82 */ /* 0x000e300000000800 */
[----:B------:R-:W1:Y:S08]  /*0080*/  S2UR UR4, SR_CTAID.X ;  /* 0x00000000000479c3 */ /* 0x000e700000002500 */
[----:B------:R-:W3:Y:S08]  /*0090*/  S2UR UR6, SR_CTAID.Z ;  /* 0x00000000000679c3 */ /* 0x000ef00000002700 */
[----:B------:R-:W3:Y:S01]  /*00a0*/  LDC R7, c[0x0][0x368] ;  /* 0x0000da00ff077b82 */ /* 0x000ee20000000800 */
[----:B0-----:R-:W-:-:S05]  /*00b0*/  IMAD R2, R2, UR5, R5 ;  /* 0x0000000502027c24 */ /* 0x001fca000f8e0205 */
[----:B--2---:R-:W-:Y:S02]  /*00c0*/  ISETP.GE.AND P0, PT, R2, UR9, PT ;  /* 0x0000000902007c0c */ /* 0x004fe4000bf06270 */
[----:B------:R-:W0:Y:S01]  /*00d0*/  LDC.64 R8, c[0x0][0x3a0] ;  /* 0x0000e800ff087b82 */ /* 0x000e220000000a00 */
[----:B-1----:R-:W-:-:S05]  /*00e0*/  IMAD R3, R3, UR4, R4 ;  /* 0x0000000403037c24 */ /* 0x002fca000f8e0204 */
[----:B------:R-:W-:Y:S01]  /*00f0*/  ISETP.GE.OR P0, PT, R3, UR8, P0 ;  /* 0x0000000803007c0c */ /* 0x000fe20008706670 */
[----:B---3--:R-:W-:-:S05]  /*0100*/  IMAD R5, R7, UR6, R0 ;  /* 0x0000000607057c24 */ /* 0x008fca000f8e0200 */
[----:B0-----:R-:W-:-:S04]  /*0110*/  ISETP.GE.OR P0, PT, R5, R8, P0 ;  /* 0x000000080500720c */ /* 0x001fc80000706670 */
[----:B------:R-:W-:-:S13]  /*0120*/  ISETP.GE.OR P0, PT, R0, R9, P0 ;  /* 0x000000090000720c */ /* 0x000fda0000706670 */
[----:B------:R-:W-:Y:S05]  /*0130*/  @P0 EXIT ;  /* 0x000000000000094d */ /* 0x000fea0003800000 */
[----:B------:R-:W-:Y:S01]  /*0140*/  IABS R10, R8 ;  /* 0x00000008000a7213 */ /* 0x000fe20000000000 */
[----:B------:R-:W0:Y:S01]  /*0150*/  LDCU UR4, c[0x0][0x398] ;  /* 0x00007300ff0477ac */ /* 0x000e220008000800 */
[----:B------:R-:W-:Y:S01]  /*0160*/  IABS R4, R9 ;  /* 0x0000000900047213 */ /* 0x000fe20000000000 */
[----:B------:R-:W-:Y:S01]  /*0170*/  BSSY.RECONVERGENT B1, `(.L_x_0) ;  /* 0x00000c5000017945 */ /* 0x000fe20003800200 */
[----:B------:R-:W1:Y:S01]  /*0180*/  I2F.RP R11, R10 ;  /* 0x0000000a000b7306 */ /* 0x000e620000209400 */
[----:B------:R-:W2:Y:S07]  /*0190*/  LDCU UR5, c[0x0][0x39c] ;  /* 0x00007380ff0577ac */ /* 0x000eae0008000800 */
[----:B------:R-:W3:Y:S01]  /*01a0*/  I2F.RP R14, R4 ;  /* 0x00000004000e7306 */ /* 0x000ee20000209400 */
[----:B0-----:R-:W-:-:S07]  /*01b0*/  IMAD R15, R5, UR4, RZ ;  /* 0x00000004050f7c24 */ /* 0x001fce000f8e02ff */
[----:B-1----:R-:W0:Y:S01]  /*01c0*/  MUFU.RCP R11, R11 ;  /* 0x0000000b000b7308 */ /* 0x002e220000001000 */
[C---:B------:R-:W-:Y:S01]  /*01d0*/  VIADD R17, R15.reuse, UR4 ;  /* 0x000000040f117c36 */ /* 0x040fe20008000000 */
[----:B------:R-:W-:Y:S02]  /*01e0*/  IABS R21, R15 ;  /* 0x0000000f00157213 */ /* 0x000fe40000000000 */
[----:B------:R-:W-:-:S04]  /*01f0*/  LOP3.LUT R15, R15, R8, RZ, 0x3c, !PT ;  /* 0x000000080f0f7212 */ /* 0x000fc800078e3cff */
[----:B---3--:R-:W1:Y:S01]  /*0200*/  MUFU.RCP R14, R14 ;  /* 0x0000000e000e7308 */ /* 0x008e620000001000 */
[----:B------:R-:W-:Y:S02]  /*0210*/  IABS R19, R17 ;  /* 0x0000001100137213 */ /* 0x000fe40000000000 */
[----:B------:R-:W-:Y:S02]  /*0220*/  ISETP.GE.AND P2, PT, R15, RZ, PT ;  /* 0x000000ff0f00720c */ /* 0x000fe40003f46270 */
[----:B------:R-:W-:Y:S01]  /*0230*/  LOP3.LUT R17, R17, R8, RZ, 0x3c, !PT ;  /* 0x0000000811117212 */ /* 0x000fe200078e3cff */
[----:B0-----:R-:W-:-:S04]  /*0240*/  VIADD R12, R11, 0xffffffe ;  /* 0x0ffffffe0b0c7836 */ /* 0x001fc80000000000 */
[----:B------:R0:W3:Y:S01]  /*0250*/  F2I.FTZ.U32.TRUNC.NTZ R13, R12 ;  /* 0x0000000c000d7305 */ /* 0x0000e2000021f000 */
[----:B-1----:R-:W-:Y:S02]  /*0260*/  VIADD R6, R14, 0xffffffe ;  /* 0x0ffffffe0e067836 */ /* 0x002fe40000000000 */
[----:B--2---:R-:W-:-:S05]  /*0270*/  IMAD R14, R0, UR5, RZ ;  /* 0x00000005000e7c24 */ /* 0x004fca000f8e02ff */
[----:B------:R1:W2:Y:S01]  /*0280*/  F2I.FTZ.U32.TRUNC.NTZ R7, R6 ;  /* 0x0000000600077305 */ /* 0x0002a2000021f000 */
[----:B0-----:R-:W-:Y:S01]  /*0290*/  IMAD.MOV.U32 R12, RZ, RZ, RZ ;  /* 0x000000ffff0c7224 */ /* 0x001fe200078e00ff */
[----:B------:R-:W-:Y:S01]  /*02a0*/  IABS R22, R14 ;  /* 0x0000000e00167213 */ /* 0x000fe20000000000 */
[----:B---3--:R-:W-:Y:S02]  /*02b0*/  IMAD.MOV R11, RZ, RZ, -R13 ;  /* 0x000000ffff0b7224 */ /* 0x008fe400078e0a0d */
[----:B-1----:R-:W-:Y:S02]  /*02c0*/  HFMA2 R6, -RZ, RZ, 0, 0 ;  /* 0x00000000ff067431 */ /* 0x002fe400000001ff */
[----:B------:R-:W-:-:S04]  /*02d0*/  IMAD R11, R11, R10, RZ ;  /* 0x0000000a0b0b7224 */ /* 0x000fc800078e02ff */
[----:B------:R-:W-:-:S04]  /*02e0*/  IMAD.HI.U32 R18, R13, R11, R12 ;  /* 0x0000000b0d127227 */ /* 0x000fc800078e000c */
[----:B--2---:R-:W-:Y:S02]  /*02f0*/  IMAD.MOV R11, RZ, RZ, -R7 ;  /* 0x000000ffff0b7224 */ /* 0x004fe400078e0a07 */
[----:B------:R-:W-:-:S04]  /*0300*/  IMAD.HI.U32 R16, R18, R21, RZ ;  /* 0x0000001512107227 */ /* 0x000fc800078e00ff */
[----:B------:R-:W-:Y:S02]  /*0310*/  IMAD R11, R11, R4, RZ ;  /* 0x000000040b0b7224 */ /* 0x000fe400078e02ff */
[----:B------:R-:W-:Y:S02]  /*0320*/  IMAD.MOV R20, RZ, RZ, -R16 ;  /* 0x000000ffff147224 */ /* 0x000fe400078e0a10 */
[----:B------:R-:W-:-:S04]  /*0330*/  IMAD.HI.U32 R13, R18, R19, RZ ;  /* 0x00000013120d7227 */ /* 0x000fc800078e00ff */
[----:B------:R-:W-:-:S04]  /*0340*/  IMAD.HI.U32 R11, R7, R11, R6 ;  /* 0x0000000b070b7227 */ /* 0x000fc800078e0006 */
[C---:B------:R-:W-:Y:S02]  /*0350*/  IMAD R7, R10.reuse, R20, R21 ;  /* 0x000000140a077224 */ /* 0x040fe400078e0215 */
[----:B------:R-:W-:Y:S02]  /*0360*/  IMAD.MOV R18, RZ, RZ, -R13 ;  /* 0x000000ffff127224 */ /* 0x000fe400078e0a0d */
[----:B------:R-:W-:Y:S01]  /*0370*/  IMAD.HI.U32 R6, R11, R22, RZ ;  /* 0x000000160b067227 */ /* 0x000fe200078e00ff */
[----:B------:R-:W-:-:S03]  /*0380*/  ISETP.GT.U32.AND P4, PT, R10, R7, PT ;  /* 0x000000070a00720c */ /* 0x000fc60003f84070 */
[----:B------:R-:W-:Y:S02]  /*0390*/  IMAD R19, R10, R18, R19 ;  /* 0x000000120a137224 */ /* 0x000fe400078e0213 */
[C---:B------:R-:W-:Y:S01]  /*03a0*/  VIADD R12, R14.reuse, UR5 ;  /* 0x000000050e0c7c36 */ /* 0x040fe20008000000 */
[----:B------:R-:W-:Y:S01]  /*03b0*/  LOP3.LUT R14, R14, R9, RZ, 0x3c, !PT ;  /* 0x000000090e0e7212 */ /* 0x000fe200078e3cff */
[----:B------:R-:W-:Y:S01]  /*03c0*/  IMAD.MOV R21, RZ, RZ, -R6 ;  /* 0x000000ffff157224 */ /* 0x000fe200078e0a06 */
[----:B------:R-:W-:Y:S01]  /*03d0*/  ISETP.GT.U32.AND P6, PT, R10, R19, PT ;  /* 0x000000130a00720c */ /* 0x000fe20003fc4070 */
[----:B------:R-:W0:Y:S01]  /*03e0*/  LDCU.64 UR4, c[0x0][0x358] ;  /* 0x00006b00ff0477ac */ /* 0x000e220008000a00 */
[----:B------:R-:W-:Y:S01]  /*03f0*/  IABS R23, R12 ;  /* 0x0000000c00177213 */ /* 0x000fe20000000000 */
[----:B------:R-:W-:Y:S01]  /*0400*/  IMAD R21, R4, R21, R22 ;  /* 0x0000001504157224 */ /* 0x000fe200078e0216 */
[----:B------:R-:W-:Y:S01]  /*0410*/  LOP3.LUT R12, R12, R9, RZ, 0x3c, !PT ;  /* 0x000000090c0c7212 */ /* 0x000fe200078e3cff */
[----:B------:R-:W-:-:S02]  /*0420*/  @!P4 IMAD.IADD R7, R7, 0x1, -R10 ;  /* 0x000000010707c824 */ /* 0x000fc400078e0a0a */
[----:B------:R-:W-:Y:S01]  /*0430*/  IMAD.HI.U32 R11, R11, R23, RZ ;  /* 0x000000170b0b7227 */ /* 0x000fe200078e00ff */
[C---:B------:R-:W-:Y:S02]  /*0440*/  ISETP.GT.U32.AND P0, PT, R4.reuse, R21, PT ;  /* 0x000000150400720c */ /* 0x040fe40003f04070 */
[----:B------:R-:W-:Y:S01]  /*0450*/  ISETP.GE.U32.AND P5, PT, R7, R10, PT ;  /* 0x0000000a0700720c */ /* 0x000fe20003fa6070 */
[----:B------:R-:W-:Y:S01]  /*0460*/  IMAD.MOV R18, RZ, RZ, -R11 ;  /* 0x000000ffff127224 */ /* 0x000fe200078e0a0b */
[----:B------:R-:W-:Y:S01]  /*0470*/  LOP3.LUT R7, RZ, R8, RZ, 0x33, !PT ;  /* 0x00000008ff077212 */ /* 0x000fe200078e33ff */
[----:B------:R-:W-:Y:S02]  /*0480*/  @!P6 IMAD.IADD R19, R19, 0x1, -R10 ;  /* 0x000000011313e824 */ /* 0x000fe400078e0a0a */
[----:B------:R-:W-:Y:S02]  /*0490*/  IMAD R23, R4, R18, R23 ;  /* 0x0000001204177224 */ /* 0x000fe400078e0217 */
[----:B------:R-:W-:Y:S01]  /*04a0*/  @!P4 VIADD R16, R16, 0x1 ;  /* 0x000000011010c836 */ /* 0x000fe20000000000 */
[----:B------:R-:W-:Y:S01]  /*04b0*/  ISETP.GE.U32.AND P3, PT, R19, R10, PT ;  /* 0x0000000a1300720c */ /* 0x000fe20003f66070 */
[----:B------:R-:W-:Y:S01]  /*04c0*/  @!P6 VIADD R13, R13, 0x1 ;  /* 0x000000010d0de836 */ /* 0x000fe20000000000 */
[----:B------:R-:W-:Y:S01]  /*04d0*/  ISETP.GT.U32.AND P1, PT, R4, R23, PT ;  /* 0x000000170400720c */ /* 0x000fe20003f24070 */
[----:B------:R-:W-:Y:S01]  /*04e0*/  @!P0 IMAD.IADD R21, R21, 0x1, -R4 ;  /* 0x0000000115158824 */ /* 0x000fe200078e0a04 */
[----:B------:R-:W-:Y:S01]  /*04f0*/  ISETP.GE.AND P4, PT, R17, RZ, PT ;  /* 0x000000ff1100720c */ /* 0x000fe20003f86270 */
[----:B------:R-:W-:Y:S01]  /*0500*/  @!P0 VIADD R6, R6, 0x1 ;  /* 0x0000000106068836 */ /* 0x000fe20000000000 */
[----:B------:R-:W-:-:S02]  /*0510*/  @P5 IADD3 R16, PT, PT, R16, 0x1, RZ ;  /* 0x0000000110105810 */ /* 0x000fc40007ffe0ff */
[-C--:B------:R-:W-:Y:S02]  /*0520*/  ISETP.GE.U32.AND P5, PT, R21, R4.reuse, PT ;  /* 0x000000041500720c */ /* 0x080fe40003fa6070 */
[----:B------:R-:W-:Y:S01]  /*0530*/  ISETP.GE.AND P0, PT, R12, RZ, PT ;  /* 0x000000ff0c00720c */ /* 0x000fe20003f06270 */
[----:B------:R-:W-:Y:S01]  /*0540*/  @!P2 IMAD.MOV R16, RZ, RZ, -R16 ;  /* 0x000000ffff10a224 */ /* 0x000fe200078e0a10 */
[----:B------:R-:W-:Y:S01]  /*0550*/  ISETP.GE.AND P2, PT, R14, RZ, PT ;  /* 0x000000ff0e00720c */ /* 0x000fe20003f46270 */
[----:B------:R-:W-:Y:S01]  /*0560*/  @P3 VIADD R13, R13, 0x1 ;  /* 0x000000010d0d3836 */ /* 0x000fe20000000000 */
[----:B------:R-:W-:Y:S01]  /*0570*/  ISETP.NE.AND P3, PT, R8, RZ, PT ;  /* 0x000000ff0800720c */ /* 0x000fe20003f65270 */
[----:B------:R-:W-:Y:S02]  /*0580*/  @!P1 IMAD.IADD R23, R23, 0x1, -R4 ;  /* 0x0000000117179824 */ /* 0x000fe400078e0a04 */
[----:B------:R-:W-:Y:S02]  /*0590*/  @!P4 IMAD.MOV R13, RZ, RZ, -R13 ;  /* 0x000000ffff0dc224 */ /* 0x000fe400078e0a0d */
[----:B------:R-:W-:Y:S01]  /*05a0*/  @!P1 VIADD R11, R11, 0x1 ;  /* 0x000000010b0b9836 */ /* 0x000fe20000000000 */
[----:B------:R-:W-:-:S02]  /*05b0*/  ISETP.GE.U32.AND P6, PT, R23, R4, PT ;  /* 0x000000041700720c */ /* 0x000fc40003fc6070 */
[----:B------:R-:W-:Y:S02]  /*05c0*/  @P5 IADD3 R6, PT, PT, R6, 0x1, RZ ;  /* 0x0000000106065810 */ /* 0x000fe40007ffe0ff */
[C---:B------:R-:W-:Y:S01]  /*05d0*/  SEL R4, R7.reuse, R16, !P3 ;  /* 0x0000001007047207 */ /* 0x040fe20005800000 */
[----:B------:R-:W-:Y:S01]  /*05e0*/  IMAD.MOV.U32 R16, RZ, RZ, -0x800000 ;  /* 0xff800000ff107424 */ /* 0x000fe200078e00ff */
[----:B------:R-:W-:Y:S01]  /*05f0*/  SEL R7, R7, R13, !P3 ;  /* 0x0000000d07077207 */ /* 0x000fe20005800000 */
[----:B------:R-:W-:Y:S01]  /*0600*/  @!P2 IMAD.MOV R6, RZ, RZ, -R6 ;  /* 0x000000ffff06a224 */ /* 0x000fe200078e0a06 */
[----:B------:R-:W-:Y:S02]  /*0610*/  ISETP.NE.AND P1, PT, R9, RZ, PT ;  /* 0x000000ff0900720c */ /* 0x000fe40003f25270 */
[----:B------:R-:W-:Y:S02]  /*0620*/  ISETP.GE.AND P2, PT, R4, R7, PT ;  /* 0x000000070400720c */ /* 0x000fe40003f46270 */
[----:B------:R-:W-:Y:S01]  /*0630*/  LOP3.LUT R9, RZ, R9, RZ, 0x33, !PT ;  /* 0x00000009ff097212 */ /* 0x000fe200078e33ff */
[----:B------:R-:W-:-:S03]  /*0640*/  @P6 VIADD R11, R11, 0x1 ;  /* 0x000000010b0b6836 */ /* 0x000fc60000000000 */
[----:B------:R-:W-:Y:S01]  /*0650*/  SEL R6, R9, R6, !P1 ;  /* 0x0000000609067207 */ /* 0x000fe20004800000 */
[----:B------:R-:W-:-:S05]  /*0660*/  @!P0 IMAD.MOV R11, RZ, RZ, -R11 ;  /* 0x000000ffff0b8224 */ /* 0x000fca00078e0a0b */
[----:B------:R-:W-:Y:S01]  /*0670*/  SEL R9, R9, R11, !P1 ;  /* 0x0000000b09097207 */ /* 0x000fe20004800000 */
[----:B0-----:R-:W-:Y:S06]  /*0680*/  @P2 BRA `(.L_x_1) ;  /* 0x0000000400cc2947 */ /* 0x001fec0003800000 */
[----:B------:R-:W-:Y:S02]  /*0690*/  IMAD.IADD R12, R9, 0x1, -R6 ;  /* 0x00000001090c7824 */ /* 0x000fe400078e0a06 */
[----:B------:R-:W-:Y:S02]  /*06a0*/  IMAD R11, R3, UR9, R2 ;  /* 0x00000009030b7c24 */ /* 0x000fe4000f8e0202 */
[----:B------:R-:W-:Y:S01]  /*06b0*/  IMAD.MOV.U32 R16, RZ, RZ, -0x800000 ;  /* 0xff800000ff107424 */ /* 0x000fe200078e00ff */
[C---:B------:R-:W-:Y:S02]  /*06c0*/  LOP3.LUT R13, R12.reuse, 0xfffffff0, RZ, 0xc0, !PT ;  /* 0xfffffff00c0d7812 */ /* 0x040fe400078ec0ff */
[C---:B------:R-:W-:Y:S02]  /*06d0*/  LOP3.LUT R8, R12.reuse, 0xf, RZ, 0xc0, !PT ;  /* 0x0000000f0c087812 */ /* 0x040fe400078ec0ff */
[C---:B------:R-:W-:Y:S02]  /*06e0*/  LOP3.LUT R10, R12.reuse, 0x7, RZ, 0xc0, !PT ;  /* 0x000000070c0a7812 */ /* 0x040fe400078ec0ff */
[----:B------:R-:W-:-:S02]  /*06f0*/  LOP3.LUT R12, R12, 0x3, RZ, 0xc0, !PT ;  /* 0x000000030c0c7812 */ /* 0x000fc400078ec0ff */
[----:B------:R-:W-:-:S07]  /*0700*/  IADD3 R13, PT, PT, -R13, RZ, RZ ;  /* 0x000000ff0d0d7210 */ /* 0x000fce0007ffe1ff */
.L_x_11:
[----:B------:R-:W-:Y:S01]  /*0710*/  ISETP.GE.AND P0, PT, R6, R9, PT ;  /* 0x000000090600720c */ /* 0x000fe20003f06270 */
[----:B------:R-:W-:-:S12]  /*0720*/  BSSY.RECONVERGENT B0, `(.L_x_2) ;  /* 0x0000066000007945 */ /* 0x000fd80003800200 */
[----:B------:R-:W-:Y:S05]  /*0730*/  @P0 BRA `(.L_x_3) ;  /* 0x0000000400900947 */ /* 0x000fea0003800000 */
[----:B------:R-:W0:Y:S01]  /*0740*/  LDCU UR6, c[0x0][0x398] ;  /* 0x00007300ff0677ac */ /* 0x000e220008000800 */
[----:B------:R-:W-:Y:S01]  /*0750*/  IMAD.IADD R14, R6, 0x1, -R9 ;  /* 0x00000001060e7824 */ /* 0x000fe200078e0a09 */
[----:B------:R-:W-:Y:S01]  /*0760*/  BSSY.RECONVERGENT B2, `(.L_x_4) ;  /* 0x0000029000027945 */ /* 0x000fe20003800200 */
[----:B------:R-:W-:Y:S01]  /*0770*/  ISETP.NE.AND P1, PT, R8, RZ, PT ;  /* 0x000000ff0800720c */ /* 0x000fe20003f25270 */
[----:B------:R-:W-:Y:S02]  /*0780*/  IMAD.MOV.U32 R18, RZ, RZ, R6 ;  /* 0x000000ffff127224 */ /* 0x000fe400078e0006 */
[----:B------:R-:W-:Y:S01]  /*0790*/  ISETP.GT.U32.AND P0, PT, R14, -0x10, PT ;  /* 0xfffffff00e00780c */ /* 0x000fe20003f04070 */
[----:B0-----:R-:W-:-:S12]  /*07a0*/  IMAD R17, R11, UR6, R4 ;  /* 0x000000060b117c24 */ /* 0x001fd8000f8e0204 */
[----:B------:R-:W-:Y:S05]  /*07b0*/  @P0 BRA `(.L_x_5) ;  /* 0x00000000008c0947 */ /* 0x000fea0003800000 */
[----:B------:R-:W0:Y:S01]  /*07c0*/  LDCU UR6, c[0x0][0x39c] ;  /* 0x00007380ff0677ac */ /* 0x000e220008000800 */
[----:B------:R-:W-:Y:S02]  /*07d0*/  IMAD.MOV.U32 R20, RZ, RZ, R13 ;  /* 0x000000ffff147224 */ /* 0x000fe400078e000d */
[--C-:B------:R-:W-:Y:S02]  /*07e0*/  IMAD.MOV.U32 R18, RZ, RZ, R6.reuse ;  /* 0x000000ffff127224 */ /* 0x100fe400078e0006 */
[----:B0-----:R-:W-:-:S07]  /*07f0*/  IMAD R19, R17, UR6, R6 ;  /* 0x0000000611137c24 */ /* 0x001fce000f8e0206 */
.L_x_6:
[----:B------:R-:W0:Y:S02]  /*0800*/  LDC.64 R14, c[0x0][0x380] ;  /* 0x0000e000ff0e7b82 */ /* 0x000e240000000a00 */
[----:B0-----:R-:W-:-:S05]  /*0810*/  IMAD.WIDE R14, R19, 0x4, R14 ;  /* 0x00000004130e7825 */ /* 0x001fca00078e020e */
[----:B------:R-:W2:Y:S04]  /*0820*/  LDG.E R21, desc[UR4][R14.64] ;  /* 0x000000040e157981 */ /* 0x000ea8000c1e1900 */
[----:B------:R-:W2:Y:S04]  /*0830*/  LDG.E R22, desc[UR4][R14.64+0x4] ;  /* 0x000004040e167981 */ /* 0x000ea8000c1e1900 */
[----:B------:R-:W3:Y:S04]  /*0840*/  LDG.E R24, desc[UR4][R14.64+0x8] ;  /* 0x000008040e187981 */ /* 0x000ee8000c1e1900 */
[----:B------:R-:W3:Y:S04]  /*0850*/  LDG.E R23, desc[UR4][R14.64+0xc] ;  /* 0x00000c040e177981 */ /* 0x000ee8000c1e1900 */
[----:B------:R-:W4:Y:S04]  /*0860*/  LDG.E R25, desc[UR4][R14.64+0x14] ;  /* 0x000014040e197981 */ /* 0x000f28000c1e1900 */
[----:B------:R-:W5:Y:S04]  /*0870*/  LDG.E R27, desc[UR4][R14.64+0x18] ;  /* 0x000018040e1b7981 */ /* 0x000f68000c1e1900 */
[----:B------:R-:W5:Y:S01]  /*0880*/  LDG.E R26, desc[UR4][R14.64+0x3c] ;  /* 0x00003c040e1a7981 */ /* 0x000f62000c1e1900 */
[----:B--2---:R-:W-:-:S03]  /*0890*/  FMNMX3 R21, R16, R21, R22, !PT ;  /* 0x0000001510157276 */ /* 0x004fc60007800016 */
[----:B------:R-:W4:Y:S04]  /*08a0*/  LDG.E R22, desc[UR4][R14.64+0x10] ;  /* 0x000010040e167981 */ /* 0x000f28000c1e1900 */
[----:B------:R-:W2:Y:S01]  /*08b0*/  LDG.E R16, desc[UR4][R14.64+0x20] ;  /* 0x000020040e107981 */ /* 0x000ea2000c1e1900 */
[----:B---3--:R-:W-:-:S03]  /*08c0*/  FMNMX3 R23, R21, R24, R23, !PT ;  /* 0x0000001815177276 */ /* 0x008fc60007800017 */
[----:B------:R-:W5:Y:S04]  /*08d0*/  LDG.E R24, desc[UR4][R14.64+0x1c] ;  /* 0x00001c040e187981 */ /* 0x000f68000c1e1900 */
[----:B------:R-:W2:Y:S01]  /*08e0*/  LDG.E R21, desc[UR4][R14.64+0x24] ;  /* 0x000024040e157981 */ /* 0x000ea2000c1e1900 */
[----:B----4-:R-:W-:-:S03]  /*08f0*/  FMNMX3 R22, R23, R22, R25, !PT ;  /* 0x0000001617167276 */ /* 0x010fc60007800019 */
[----:B------:R-:W3:Y:S04]  /*0900*/  LDG.E R23, desc[UR4][R14.64+0x28] ;  /* 0x000028040e177981 */ /* 0x000ee8000c1e1900 */
[----:B------:R-:W4:Y:S01]  /*0910*/  LDG.E R25, desc[UR4][R14.64+0x38] ;  /* 0x000038040e197981 */ /* 0x000f22000c1e1900 */
[----:B-----5:R-:W-:-:S03]  /*0920*/  FMNMX3 R22, R22, R27, R24, !PT ;  /* 0x0000001b16167276 */ /* 0x020fc60007800018 */
[----:B------:R-:W3:Y:S01]  /*0930*/  LDG.E R24, desc[UR4][R14.64+0x2c] ;  /* 0x00002c040e187981 */ /* 0x000ee2000c1e1900 */
[----:B--2---:R-:W-:-:S03]  /*0940*/  FMNMX3 R16, R22, R16, R21, !PT ;  /* 0x0000001016107276 */ /* 0x004fc60007800015 */
[----:B------:R-:W2:Y:S04]  /*0950*/  LDG.E R21, desc[UR4][R14.64+0x30] ;  /* 0x000030040e157981 */ /* 0x000ea8000c1e1900 */
[----:B------:R-:W2:Y:S01]  /*0960*/  LDG.E R22, desc[UR4][R14.64+0x34] ;  /* 0x000034040e167981 */ /* 0x000ea2000c1e1900 */
[----:B------:R-:W-:-:S05]  /*0970*/  VIADD R20, R20, 0x10 ;  /* 0x0000001014147836 */ /* 0x000fca0000000000 */
[----:B------:R-:W-:Y:S01]  /*0980*/  ISETP.NE.AND P0, PT, R20, RZ, PT ;  /* 0x000000ff1400720c */ /* 0x000fe20003f05270 */
[----:B------:R-:W-:Y:S01]  /*0990*/  VIADD R18, R18, 0x10 ;  /* 0x0000001012127836 */ /* 0x000fe20000000000 */
[----:B------:R-:W-:Y:S02]  /*09a0*/  IADD3 R19, PT, PT, R19, 0x10, RZ ;  /* 0x0000001013137810 */ /* 0x000fe40007ffe0ff */
[----:B---3--:R-:W-:-:S04]  /*09b0*/  FMNMX3 R16, R16, R23, R24, !PT ;  /* 0x0000001710107276 */ /* 0x008fc80007800018 */
[----:B--2---:R-:W-:-:S04]  /*09c0*/  FMNMX3 R16, R16, R21, R22, !PT ;  /* 0x0000001510107276 */ /* 0x004fc80007800016 */
[----:B----4-:R-:W-:Y:S01]  /*09d0*/  FMNMX3 R16, R16, R25, R26, !PT ;  /* 0x0000001910107276 */ /* 0x010fe2000780001a */
[----:B------:R-:W-:Y:S06]  /*09e0*/  @P0 BRA `(.L_x_6) ;  /* 0xfffffffc00840947 */ /* 0x000fec000383ffff */
.L_x_5:
[----:B------:R-:W-:Y:S05]  /*09f0*/  BSYNC.RECONVERGENT B2 ;  /* 0x0000000000027941 */ /* 0x000fea0003800200 */
.L_x_4:
[----:B------:R-:W-:Y:S05]  /*0a00*/  @!P1 BRA `(.L_x_3) ;  /* 0x0000000000dc9947 */ /* 0x000fea0003800000 */
[----:B------:R-:W-:Y:S01]  /*0a10*/  VIADD R14, R8, 0xffffffff ;  /* 0xffffffff080e7836 */ /* 0x000fe20000000000 */
[----:B------:R-:W-:Y:S01]  /*0a20*/  BSSY.RECONVERGENT B2, `(.L_x_7) ;  /* 0x0000015000027945 */ /* 0x000fe20003800200 */
[----:B------:R-:W-:-:S03]  /*0a30*/  ISETP.NE.AND P1, PT, R10, RZ, PT ;  /* 0x000000ff0a00720c */ /* 0x000fc60003f25270 */
[----:B------:R-:W-:-:S13]  /*0a40*/  ISETP.GE.U32.AND P0, PT, R14, 0x7, PT ;  /* 0x000000070e00780c */ /* 0x000fda0003f06070 */
[----:B------:R-:W-:Y:S05]  /*0a50*/  @!P0 BRA `(.L_x_8) ;  /* 0x0000000000448947 */ /* 0x000fea0003800000 */
[----:B------:R-:W0:Y:S01]  /*0a60*/  LDC.64 R14, c[0x0][0x380] ;  /* 0x0000e000ff0e7b82 */ /* 0x000e220000000a00 */
[----:B------:R-:W1:Y:S02]  /*0a70*/  LDCU UR6, c[0x0][0x39c] ;  /* 0x00007380ff0677ac */ /* 0x000e640008000800 */
[----:B-1----:R-:W-:-:S04]  /*0a80*/  IMAD R19, R17, UR6, R18 ;  /* 0x0000000611137c24 */ /* 0x002fc8000f8e0212 */
[----:B0-----:R-:W-:-:S05]  /*0a90*/  IMAD.WIDE R14, R19, 0x4, R14 ;  /* 0x00000004130e7825 */ /* 0x001fca00078e020e */
[----:B------:R-:W2:Y:S04]  /*0aa0*/  LDG.E R19, desc[UR4][R14.64] ;  /* 0x000000040e137981 */ /* 0x000ea8000c1e1900 */
[----:B------:R-:W2:Y:S04]  /*0ab0*/  LDG.E R20, desc[UR4][R14.64+0x4] ;  /* 0x000004040e147981 */ /* 0x000ea8000c1e1900 */
[----:B------:R-:W3:Y:S04]  /*0ac0*/  LDG.E R22, desc[UR4][R14.64+0x8] ;  /* 0x000008040e167981 */ /* 0x000ee8000c1e1900 */
[----:B------:R-:W3:Y:S04]  /*0ad0*/  LDG.E R21, desc[UR4][R14.64+0xc] ;  /* 0x00000c040e157981 */ /* 0x000ee8000c1e1900 */
[----:B------:R-:W4:Y:S04]  /*0ae0*/  LDG.E R24, desc[UR4][R14.64+0x10] ;  /* 0x000010040e187981 */ /* 0x000f28000c1e1900 */
[----:B------:R-:W4:Y:S04]  /*0af0*/  LDG.E R23, desc[UR4][R14.64+0x14] ;  /* 0x000014040e177981 */ /* 0x000f28000c1e1900 */
[----:B------:R-:W5:Y:S04]  /*0b00*/  LDG.E R26, desc[UR4][R14.64+0x18] ;  /* 0x000018040e1a7981 */ /* 0x000f68000c1e1900 */
[----:B------:R-:W5:Y:S01]  /*0b10*/  LDG.E R25, desc[UR4][R14.64+0x1c] ;  /* 0x00001c040e197981 */ /* 0x000f62000c1e1900 */
[----:B------:R-:W-:Y:S01]  /*0b20*/  VIADD R18, R18, 0x8 ;  /* 0x0000000812127836 */ /* 0x000fe20000000000 */
[----:B--2---:R-:W-:-:S04]  /*0b30*/  FMNMX3 R19, R16, R19, R20, !PT ;  /* 0x0000001310137276 */ /* 0x004fc80007800014 */
[----:B---3--:R-:W-:-:S04]  /*0b40*/  FMNMX3 R19, R19, R22, R21, !PT ;  /* 0x0000001613137276 */ /* 0x008fc80007800015 */
[----:B----4-:R-:W-:-:S04]  /*0b50*/  FMNMX3 R19, R19, R24, R23, !PT ;  /* 0x0000001813137276 */ /* 0x010fc80007800017 */
[----:B-----5:R-:W-:-:S07]  /*0b60*/  FMNMX3 R16, R19, R26, R25, !PT ;  /* 0x0000001a13107276 */ /* 0x020fce0007800019 */
.L_x_8:
[----:B------:R-:W-:Y:S05]  /*0b70*/  BSYNC.RECONVERGENT B2 ;  /* 0x0000000000027941 */ /* 0x000fea0003800200 */
.L_x_7:
        /* <DEDUP_REMOVED lines=13> */
[----:B------:R-:W3:Y:S01]  /*0c50*/  LDG.E R22, desc[UR4][R14.64+0xc] ;  /* 0x00000c040e167981 */ /* 0x000ee2000c1e1900 */
[----:B------:R-:W-:Y:S01]  /*0c60*/  VIADD R18, R18, 0x4 ;  /* 0x0000000412127836 */ /* 0x000fe20000000000 */
[----:B--2---:R-:W-:-:S04]  /*0c70*/  FMNMX3 R16, R16, R19, R20, !PT ;  /* 0x0000001310107276 */ /* 0x004fc80007800014 */
[----:B---3--:R-:W-:-:S07]  /*0c80*/  FMNMX3 R16, R16, R21, R22, !PT ;  /* 0x0000001510107276 */ /* 0x008fce0007800016 */
.L_x_10:
[----:B------:R-:W-:Y:S05]  /*0c90*/  BSYNC.RECONVERGENT B2 ;  /* 0x0000000000027941 */ /* 0x000fea0003800200 */
.L_x_9:
[----:B------:R-:W-:Y:S05]  /*0ca0*/  @!P1 BRA `(.L_x_3) ;  /* 0x0000000000349947 */ /* 0x000fea0003800000 */
[----:B------:R-:W0:Y:S01]  /*0cb0*/  LDC.64 R14, c[0x0][0x380] ;  /* 0x0000e000ff0e7b82 */ /* 0x000e220000000a00 */
[----:B------:R-:W1:Y:S02]  /*0cc0*/  LDCU UR6, c[0x0][0x39c] ;  /* 0x00007380ff0677ac */ /* 0x000e640008000800 */
[----:B-1----:R-:W-:-:S04]  /*0cd0*/  IMAD R17, R17, UR6, R18 ;  /* 0x0000000611117c24 */ /* 0x002fc8000f8e0212 */
[----:B0-----:R-:W-:-:S05]  /*0ce0*/  IMAD.WIDE R14, R17, 0x4, R14 ;  /* 0x00000004110e7825 */ /* 0x001fca00078e020e */
[----:B------:R-:W2:Y:S01]  /*0cf0*/  LDG.E R17, desc[UR4][R14.64] ;  /* 0x000000040e117981 */ /* 0x000ea2000c1e1900 */
[----:B------:R-:W-:Y:S02]  /*0d00*/  ISETP.NE.AND P0, PT, R12, 0x1, PT ;  /* 0x000000010c00780c */ /* 0x000fe40003f05270 */
[----:B--2---:R-:W-:-:S11]  /*0d10*/  FMNMX R16, R16, R17, !PT ;  /* 0x0000001110107209 */ /* 0x004fd60007800000 */
[----:B------:R-:W-:Y:S05]  /*0d20*/  @!P0 BRA `(.L_x_3) ;  /* 0x0000000000148947 */ /* 0x000fea0003800000 */
[----:B------:R-:W-:Y:S01]  /*0d30*/  ISETP.NE.AND P0, PT, R12, 0x2, PT ;  /* 0x000000020c00780c */ /* 0x000fe20003f05270 */
[----:B------:R-:W2:-:S12]  /*0d40*/  LDG.E R17, desc[UR4][R14.64+0x4] ;  /* 0x000004040e117981 */ /* 0x000e98000c1e1900 */
[----:B------:R-:W3:Y:S01]  /*0d50*/  @P0 LDG.E R19, desc[UR4][R14.64+0x8] ;  /* 0x000008040e130981 */ /* 0x000ee2000c1e1900 */
[----:B--2---:R-:W-:-:S04]  /*0d60*/  FMNMX R16, R16, R17, !PT ;  /* 0x0000001110107209 */ /* 0x004fc80007800000 */
[----:B---3--:R-:W-:-:S07]  /*0d70*/  @P0 FMNMX R16, R16, R19, !PT ;  /* 0x0000001310100209 */ /* 0x008fce0007800000 */
.L_x_3:
[----:B------:R-:W-:Y:S05]  /*0d80*/  BSYNC.RECONVERGENT B0 ;  /* 0x0000000000007941 */ /* 0x000fea0003800200 */
.L_x_2:
[----:B------:R-:W-:-:S05]  /*0d90*/  VIADD R4, R4, 0x1 ;  /* 0x0000000104047836 */ /* 0x000fca0000000000 */
[----:B------:R-:W-:-:S13]  /*0da0*/  ISETP.NE.AND P0, PT, R4, R7, PT ;  /* 0x000000070400720c */ /* 0x000fda0003f05270 */
[----:B------:R-:W-:Y:S05]  /*0db0*/  @P0 BRA `(.L_x_11) ;  /* 0xfffffff800540947 */ /* 0x000fea000383ffff */
.L_x_1:
[----:B------:R-:W-:Y:S05]  /*0dc0*/  BSYNC.RECONVERGENT B1 ;  /* 0x0000000000017941 */ /* 0x000fea0003800200 */
.L_x_0:
[----:B------:R-:W0:Y:S01]  /*0dd0*/  LDCU UR6, c[0x0][0x394] ;  /* 0x00007280ff0677ac */ /* 0x000e220008000800 */
[----:B------:R-:W1:Y:S01]  /*0de0*/  LDC.64 R6, c[0x0][0x388] ;  /* 0x0000e200ff067b82 */ /* 0x000e620000000a00 */
[----:B------:R-:W2:Y:S01]  /*0df0*/  LDCU.64 UR10, c[0x0][0x3a0] ;  /* 0x00007400ff0a77ac */ /* 0x000ea20008000a00 */
[----:B0-----:R-:W-:-:S04]  /*0e00*/  IMAD R2, R3, UR6, R2 ;  /* 0x0000000603027c24 */ /* 0x001fc8000f8e0202 */
[----:B--2---:R-:W-:-:S04]  /*0e10*/  IMAD R5, R2, UR10, R5 ;  /* 0x0000000a02057c24 */ /* 0x004fc8000f8e0205 */
[----:B------:R-:W-:-:S04]  /*0e20*/  IMAD R3, R5, UR11, R0 ;  /* 0x0000000b05037c24 */ /* 0x000fc8000f8e0200 */
[----:B-1----:R-:W-:-:S05]  /*0e30*/  IMAD.WIDE R2, R3, 0x4, R6 ;  /* 0x0000000403027825 */ /* 0x002fca00078e0206 */
[----:B------:R-:W-:Y:S01]  /*0e40*/  STG.E desc[UR4][R2.64], R16 ;  /* 0x0000001002007986 */ /* 0x000fe2000c101904 */
[----:B------:R-:W-:Y:S05]  /*0e50*/  EXIT ;  /* 0x000000000000794d */ /* 0x000fea0003800000 */
.L_x_12:
[----:B------:R-:W-:-:S00]  /*0e60*/  BRA `(.L_x_12) ;  /* 0xfffffffc00fc7947 */ /* 0x000fc0000383ffff */
[----:B------:R-:W-:-:S00]  /*0e70*/  NOP ;  /* 0x0000000000007918 */ /* 0x000fc00000000000 */
        /* <DEDUP_REMOVED lines=8> */
.L_x_33:


//--------------------- .text._Z22sparse_fft_conv_kernelPKfS0_PfiiiiiiiiiiiPKb --------------------------
	.section	.text._Z22sparse_fft_conv_kernelPKfS0_PfiiiiiiiiiiiPKb,"ax",@progbits
	.align	128
        .global         _Z22sparse_fft_conv_kernelPKfS0_PfiiiiiiiiiiiPKb
        .type           _Z22sparse_fft_conv_kernelPKfS0_PfiiiiiiiiiiiPKb,@function
        .size           _Z22sparse_fft_conv_kernelPKfS0_PfiiiiiiiiiiiPKb,(.L_x_34 - _Z22sparse_fft_conv_kernelPKfS0_PfiiiiiiiiiiiPKb)
        .other          _Z22sparse_fft_conv_kernelPKfS0_PfiiiiiiiiiiiPKb,@"STO_CUDA_ENTRY STV_DEFAULT"
_Z22sparse_fft_conv_kernelPKfS0_PfiiiiiiiiiiiPKb:
.text._Z22sparse_fft_conv_kernelPKfS0_PfiiiiiiiiiiiPKb:
[----:B------:R-:W-:Y:S01]  /*0000*/  LDC R1, c[0x0][0x37c] ;  /* 0x0000df00ff017b82 */ /* 0x000fe20000000800 */
[----:B------:R-:W0:Y:S07]  /*0010*/  S2R R3, SR_TID.X ;  /* 0x0000000000037919 */ /* 0x000e2e0000002100 */
[----:B------:R-:W0:Y:S01]  /*0020*/  S2UR UR4, SR_CTAID.X ;  /* 0x00000000000479c3 */ /* 0x000e220000002500 */
[----:B------:R-:W1:Y:S01]  /*0030*/  LDCU UR7, c[0x0][0x398] ;  /* 0x00007300ff0777ac */ /* 0x000e620008000800 */
[----:B------:R-:W2:Y:S01]  /*0040*/  S2R R5, SR_TID.Y ;  /* 0x0000000000057919 */ /* 0x000ea20000002200 */
[----:B------:R-:W3:Y:S05]  /*0050*/  S2R R7, SR_TID.Z ;  /* 0x0000000000077919 */ /* 0x000eea0000002300 */
[----:B------:R-:W0:Y:S08]  /*0060*/  LDC R0, c[0x0][0x360] ;  /* 0x0000d800ff007b82 */ /* 0x000e300000000800 */
[----:B------:R-:W2:Y:S08]  /*0070*/  LDC R2, c[0x0][0x364] ;  /* 0x0000d900ff027b82 */ /* 0x000eb00000000800 */
[----:B------:R-:W2:Y:S08]  /*0080*/  S2UR UR5, SR_CTAID.Y ;  /* 0x00000000000579c3 */ /* 0x000eb00000002600 */
[----:B------:R-:W3:Y:S01]  /*0090*/  S2UR UR6, SR_CTAID.Z ;  /* 0x00000000000679c3 */ /* 0x000ee20000002700 */
[----:B0-----:R-:W-:-:S05]  /*00a0*/  IMAD R0, R0, UR4, R3 ;  /* 0x0000000400007c24 */ /* 0x001fca000f8e0203 */
[----:B-1----:R-:W-:Y:S02]  /*00b0*/  ISETP.GE.AND P0, PT, R0, UR7, PT ;  /* 0x0000000700007c0c */ /* 0x002fe4000bf06270 */
[----:B------:R-:W3:Y:S01]  /*00c0*/  LDC R4, c[0x0][0x368] ;  /* 0x0000da00ff047b82 */ /* 0x000ee20000000800 */
[----:B--2---:R-:W-:Y:S02]  /*00d0*/  IMAD R2, R2, UR5, R5 ;  /* 0x0000000502027c24 */ /* 0x004fe4000f8e0205 */
[----:B---3--:R-:W-:-:S08]  /*00e0*/  IMAD R3, R4, UR6, R7 ;  /* 0x0000000604037c24 */ /* 0x008fd0000f8e0207 */
[----:B------:R-:W-:Y:S05]  /*00f0*/  @P0 EXIT ;  /* 0x000000000000094d */ /* 0x000fea0003800000 */
[----:B------:R-:W0:Y:S01]  /*0100*/  LDC R7, c[0x0][0x3b4] ;  /* 0x0000ed00ff077b82 */ /* 0x000e220000000800 */
[----:B------:R-:W1:Y:S07]  /*0110*/  LDCU UR24, c[0x0][0x3ac] ;  /* 0x00007580ff1877ac */ /* 0x000e6e0008000800 */
[----:B------:R-:W1:Y:S08]  /*0120*/  LDC R13, c[0x0][0x3a4] ;  /* 0x0000e900ff0d7b82 */ /* 0x000e700000000800 */
[----:B------:R-:W2:Y:S01]  /*0130*/  LDC R10, c[0x0][0x3bc] ;  /* 0x0000ef00ff0a7b82 */ /* 0x000ea20000000800 */
[----:B0-----:R-:W-:-:S04]  /*0140*/  IABS R11, R7 ;  /* 0x00000007000b7213 */ /* 0x001fc80000000000 */
[----:B------:R-:W0:Y:S01]  /*0150*/  I2F.RP R8, R11 ;  /* 0x0000000b00087306 */ /* 0x000e220000209400 */
[----:B-1----:R-:W-:-:S05]  /*0160*/  VIADD R9, R13, -UR24 ;  /* 0x800000180d097c36 */ /* 0x002fca0008000000 */
[----:B--2---:R-:W-:Y:S02]  /*0170*/  LEA R6, R10, R9, 0x1 ;  /* 0x000000090a067211 */ /* 0x004fe400078e08ff */
[----:B0-----:R-:W0:Y:S02]  /*0180*/  MUFU.RCP R8, R8 ;  /* 0x0000000800087308 */ /* 0x001e240000001000 */
[----:B0-----:R-:W-:Y:S02]  /*0190*/  IADD3 R4, PT, PT, R8, 0xffffffe, RZ ;  /* 0x0ffffffe08047810 */ /* 0x001fe40007ffe0ff */
[----:B------:R-:W-:-:S04]  /*01a0*/  IABS R8, R6 ;  /* 0x0000000600087213 */ /* 0x000fc80000000000 */
[----:B------:R0:W1:Y:S01]  /*01b0*/  F2I.FTZ.U32.TRUNC.NTZ R5, R4 ;  /* 0x0000000400057305 */ /* 0x000062000021f000 */
[----:B------:R-:W-:-:S04]  /*01c0*/  LOP3.LUT R6, R6, R7, RZ, 0x3c, !PT ;  /* 0x0000000706067212 */ /* 0x000fc800078e3cff */
[----:B------:R-:W-:Y:S01]  /*01d0*/  ISETP.GE.AND P2, PT, R6, RZ, PT ;  /* 0x000000ff0600720c */ /* 0x000fe20003f46270 */
[----:B0-----:R-:W-:Y:S01]  /*01e0*/  IMAD.MOV.U32 R4, RZ, RZ, RZ ;  /* 0x000000ffff047224 */ /* 0x001fe200078e00ff */
[----:B-1----:R-:W-:-:S05]  /*01f0*/  IADD3 R12, PT, PT, RZ, -R5, RZ ;  /* 0x80000005ff0c7210 */ /* 0x002fca0007ffe0ff */
[----:B------:R-:W-:-:S04]  /*0200*/  IMAD R9, R12, R11, RZ ;  /* 0x0000000b0c097224 */ /* 0x000fc800078e02ff */
[----:B------:R-:W-:-:S06]  /*0210*/  IMAD.HI.U32 R5, R5, R9, R4 ;  /* 0x0000000905057227 */ /* 0x000fcc00078e0004 */
[----:B------:R-:W-:-:S05]  /*0220*/  IMAD.HI.U32 R5, R5, R8, RZ ;  /* 0x0000000805057227 */ /* 0x000fca00078e00ff */
[----:B------:R-:W-:-:S05]  /*0230*/  IADD3 R4, PT, PT, -R5, RZ, RZ ;  /* 0x000000ff05047210 */ /* 0x000fca0007ffe1ff */
[----:B------:R-:W-:-:S05]  /*0240*/  IMAD R4, R11, R4, R8 ;  /* 0x000000040b047224 */ /* 0x000fca00078e0208 */
[----:B------:R-:W-:-:S13]  /*0250*/  ISETP.GT.U32.AND P1, PT, R11, R4, PT ;  /* 0x000000040b00720c */ /* 0x000fda0003f24070 */
[----:B------:R-:W-:Y:S01]  /*0260*/  @!P1 IMAD.IADD R4, R4, 0x1, -R11 ;  /* 0x0000000104049824 */ /* 0x000fe200078e0a0b */
[----:B------:R-:W-:Y:S02]  /*0270*/  @!P1 IADD3 R5, PT, PT, R5, 0x1, RZ ;  /* 0x0000000105059810 */ /* 0x000fe40007ffe0ff */
[----:B------:R-:W-:Y:S02]  /*0280*/  ISETP.NE.AND P1, PT, R7, RZ, PT ;  /* 0x000000ff0700720c */ /* 0x000fe40003f25270 */
[----:B------:R-:W-:-:S13]  /*0290*/  ISETP.GE.U32.AND P0, PT, R4, R11, PT ;  /* 0x0000000b0400720c */ /* 0x000fda0003f06070 */
[----:B------:R-:W-:-:S05]  /*02a0*/  @P0 VIADD R5, R5, 0x1 ;  /* 0x0000000105050836 */ /* 0x000fca0000000000 */
[----:B------:R-:W-:Y:S02]  /*02b0*/  @!P2 IADD3 R5, PT, PT, -R5, RZ, RZ ;  /* 0x000000ff0505a210 */ /* 0x000fe40007ffe1ff */
[----:B------:R-:W-:-:S04]  /*02c0*/  @!P1 LOP3.LUT R5, RZ, R7, RZ, 0x33, !PT ;  /* 0x00000007ff059212 */ /* 0x000fc800078e33ff */
[----:B------:R-:W-:-:S13]  /*02d0*/  ISETP.GT.AND P0, PT, R2, R5, PT ;  /* 0x000000050200720c */ /* 0x000fda0003f04270 */
[----:B------:R-:W-:Y:S05]  /*02e0*/  @P0 EXIT ;  /* 0x000000000000094d */ /* 0x000fea0003800000 */
[----:B------:R-:W0:Y:S01]  /*02f0*/  LDCU UR25, c[0x0][0x3b8] ;  /* 0x00007700ff1977ac */ /* 0x000e220008000800 */
[----:B------:R-:W1:Y:S01]  /*0300*/  LDCU UR26, c[0x0][0x3a8] ;  /* 0x00007500ff1a77ac */ /* 0x000e620008000800 */
[----:B------:R-:W1:Y:S01]  /*0310*/  LDCU UR27, c[0x0][0x3b0] ;  /* 0x00007600ff1b77ac */ /* 0x000e620008000800 */
[----:B------:R-:W2:Y:S01]  /*0320*/  LDCU UR28, c[0x0][0x3c0] ;  /* 0x00007800ff1c77ac */ /* 0x000ea20008000800 */
[----:B0-----:R-:W-:-:S05]  /*0330*/  IMAD.U32 R4, RZ, RZ, UR25 ;  /* 0x00000019ff047e24 */ /* 0x001fca000f8e00ff */
[----:B------:R-:W-:Y:S01]  /*0340*/  IABS R4, R4 ;  /* 0x0000000400047213 */ /* 0x000fe20000000000 */
[----:B-1----:R-:W-:-:S03]  /*0350*/  UIADD3 UR4, UPT, UPT, UR26, -UR27, URZ ;  /* 0x8000001b1a047290 */ /* 0x002fc6000fffe0ff */
[----:B------:R-:W-:Y:S01]  /*0360*/  R2UR UR9, R4 ;  /* 0x00000000040972ca */ /* 0x000fe200000e0000 */
[----:B--2---:R-:W-:-:S03]  /*0370*/  ULEA UR6, UR28, UR4, 0x1 ;  /* 0x000000041c067291 */ /* 0x004fc6000f8e08ff */
[----:B------:R-:W-:-:S03]  /*0380*/  UMOV UR4, URZ ;  /* 0x000000ff00047c82 */ /* 0x000fc60008000000 */
[----:B------:R-:W-:Y:S01]  /*0390*/  IMAD.U32 R6, RZ, RZ, UR6 ;  /* 0x00000006ff067e24 */ /* 0x000fe2000f8e00ff */
[----:B------:R-:W-:-:S05]  /*03a0*/  ULOP3.LUT UR6, UR6, UR25, URZ, 0x3c, !UPT ;  /* 0x0000001906067292 */ /* 0x000fca000f8e3cff */
[----:B------:R-:W0:Y:S08]  /*03b0*/  I2F.RP R4, UR9 ;  /* 0x0000000900047d06 */ /* 0x000e300008209400 */
[----:B0-----:R-:W0:Y:S02]  /*03c0*/  MUFU.RCP R4, R4 ;  /* 0x0000000400047308 */ /* 0x001e240000001000 */
[----:B0-----:R-:W-:-:S02]  /*03d0*/  IADD3 R5, PT, PT, R4, 0xffffffe, RZ ;  /* 0x0ffffffe04057810 */ /* 0x001fc40007ffe0ff */
[----:B------:R-:W-:-:S04]  /*03e0*/  IABS R4, R6 ;  /* 0x0000000600047213 */ /* 0x000fc80000000000 */
[----:B------:R-:W0:Y:S01]  /*03f0*/  F2I.FTZ.U32.TRUNC.NTZ R5, R5 ;  /* 0x0000000500057305 */ /* 0x000e22000021f000 */
[----:B------:R-:W-:Y:S02]  /*0400*/  R2UR UR8, R4 ;  /* 0x00000000040872ca */ /* 0x000fe400000e0000 */
[----:B0-----:R-:W-:-:S13]  /*0410*/  R2UR UR5, R5 ;  /* 0x00000000050572ca */ /* 0x001fda00000e0000 */
[----:B------:R-:W-:-:S04]  /*0420*/  UIADD3 UR7, UPT, UPT, URZ, -UR5, URZ ;  /* 0x80000005ff077290 */ /* 0x000fc8000fffe0ff */
[----:B------:R-:W-:-:S04]  /*0430*/  UIMAD UR7, UR7, UR9, URZ ;  /* 0x00000009070772a4 */ /* 0x000fc8000f8e02ff */
[----:B------:R-:W-:-:S04]  /*0440*/  UIMAD.WIDE.U32 UR4, UR5, UR7, UR4 ;  /* 0x00000007050472a5 */ /* 0x000fc8000f8e0004 */
[----:B------:R-:W-:-:S04]  /*0450*/  UIMAD.WIDE.U32 UR4, UR5, UR8, URZ ;  /* 0x00000008050472a5 */ /* 0x000fc8000f8e00ff */
[----:B------:R-:W-:-:S04]  /*0460*/  UIADD3 UR4, UPT, UPT, -UR5, URZ, URZ ;  /* 0x000000ff05047290 */ /* 0x000fc8000fffe1ff */
[----:B------:R-:W-:-:S04]  /*0470*/  UIMAD UR4, UR9, UR4, UR8 ;  /* 0x00000004090472a4 */ /* 0x000fc8000f8e0208 */
[----:B------:R-:W-:-:S11]  /*0480*/  UISETP.GT.U32.AND UP0, UPT, UR9, UR4, UPT ;  /* 0x000000040900728c */ /* 0x000fd6000bf04070 */
[----:B------:R-:W-:Y:S02]  /*0490*/  @!UP0 UIADD3 UR4, UPT, UPT, UR4, -UR9, URZ ;  /* 0x8000000904048290 */ /* 0x000fe4000fffe0ff */
[----:B------:R-:W-:Y:S02]  /*04a0*/  @!UP0 UIADD3 UR5, UPT, UPT, UR5, 0x1, URZ ;  /* 0x0000000105058890 */ /* 0x000fe4000fffe0ff */
[----:B------:R-:W-:Y:S02]  /*04b0*/  UISETP.GE.U32.AND UP1, UPT, UR4, UR9, UPT ;  /* 0x000000090400728c */ /* 0x000fe4000bf26070 */
[----:B------:R-:W-:-:S09]  /*04c0*/  UISETP.GE.AND UP0, UPT, UR6, URZ, UPT ;  /* 0x000000ff0600728c */ /* 0x000fd2000bf06270 */
[----:B------:R-:W-:Y:S02]  /*04d0*/  @UP1 UIADD3 UR5, UPT, UPT, UR5, 0x1, URZ ;  /* 0x0000000105051890 */ /* 0x000fe4000fffe0ff */
[----:B------:R-:W-:-:S05]  /*04e0*/  UISETP.NE.AND UP1, UPT, UR25, URZ, UPT ;  /* 0x000000ff1900728c */ /* 0x000fca000bf25270 */
[----:B------:R-:W-:Y:S02]  /*04f0*/  UMOV UR7, UR5 ;  /* 0x0000000500077c82 */ /* 0x000fe40008000000 */
[----:B------:R-:W-:-:S04]  /*0500*/  @!UP0 UIADD3 UR7, UPT, UPT, -UR7, URZ, URZ ;  /* 0x000000ff07078290 */ /* 0x000fc8000fffe1ff */
[----:B------:R-:W-:-:S06]  /*0510*/  @!UP1 ULOP3.LUT UR7, URZ, UR25, URZ, 0x33, !UPT ;  /* 0x00000019ff079292 */ /* 0x000fcc000f8e33ff */
[----:B------:R-:W-:-:S13]  /*0520*/  ISETP.GT.AND P0, PT, R3, UR7, PT ;  /* 0x0000000703007c0c */ /* 0x000fda000bf04270 */
[----:B------:R-:W-:Y:S05]  /*0530*/  @P0 EXIT ;  /* 0x000000000000094d */ /* 0x000fea0003800000 */
[----:B------:R-:W-:Y:S01]  /*0540*/  UISETP.GE.AND UP0, UPT, UR24, 0x1, UPT ;  /* 0x000000011800788c */ /* 0x000fe2000bf06270 */
[----:B------:R-:W-:Y:S01]  /*0550*/  HFMA2 R19, -RZ, RZ, 0, 0 ;  /* 0x00000000ff137431 */ /* 0x000fe200000001ff */
[----:B------:R-:W0:Y:S07]  /*0560*/  LDCU.64 UR18, c[0x0][0x358] ;  /* 0x00006b00ff1277ac */ /* 0x000e2e0008000a00 */
[----:B------:R-:W-:Y:S05]  /*0570*/  BRA.U !UP0, `(.L_x_13) ;  /* 0x0000001108587547 */ /* 0x000fea000b800000 */
[----:B------:R-:W1:Y:S02]  /*0580*/  LDC R14, c[0x0][0x39c] ;  /* 0x0000e700ff0e7b82 */ /* 0x000e640000000800 */
[----:B-1----:R-:W-:-:S04]  /*0590*/  VIMNMX R4, PT, PT, R14, UR27, PT ;  /* 0x0000001b0e047c48 */ /* 0x002fc8000bfe0100 */
[----:B------:R-:W-:Y:S01]  /*05a0*/  ISETP.GE.AND P0, PT, R4, 0x1, PT ;  /* 0x000000010400780c */ /* 0x000fe20003f06270 */
[----:B------:R-:W-:-:S04]  /*05b0*/  IMAD.U32 R4, RZ, RZ, UR28 ;  /* 0x0000001cff047e24 */ /* 0x000fc8000f8e00ff */
[----:B------:R-:W-:-:S08]  /*05c0*/  IMAD R5, R3, UR25, -R4 ;  /* 0x0000001903057c24 */ /* 0x000fd0000f8e0a04 */
[----:B------:R-:W-:Y:S05]  /*05d0*/  @!P0 BRA `(.L_x_13) ;  /* 0x0000001000408947 */ /* 0x000fea0003800000 */
[----:B------:R-:W1:Y:S01]  /*05e0*/  LDCU UR8, c[0x0][0x3a0] ;  /* 0x00007400ff0877ac */ /* 0x000e620008000800 */
[-C--:B------:R-:W-:Y:S02]  /*05f0*/  IMAD R6, R0, R14.reuse, RZ ;  /* 0x0000000e00067224 */ /* 0x080fe400078e02ff */
[----:B------:R-:W-:Y:S01]  /*0600*/  IMAD R7, R2, R7, RZ ;  /* 0x0000000702077224 */ /* 0x000fe200078e02ff */
[----:B------:R-:W-:Y:S01]  /*0610*/  UIMAD UR29, UR24, UR27, URZ ;  /* 0x0000001b181d72a4 */ /* 0x000fe2000f8e02ff */
[----:B------:R-:W-:Y:S01]  /*0620*/  IMAD R9, R13, R14, RZ ;  /* 0x0000000e0d097224 */ /* 0x000fe200078e02ff */
[C---:B------:R-:W-:Y:S01]  /*0630*/  IADD3 R4, PT, PT, R6.reuse, 0x3, RZ ;  /* 0x0000000306047810 */ /* 0x040fe20007ffe0ff */
[C---:B------:R-:W-:Y:S01]  /*0640*/  VIADD R8, R6.reuse, 0x2 ;  /* 0x0000000206087836 */ /* 0x040fe20000000000 */
[----:B------:R-:W-:Y:S01]  /*0650*/  UMOV UR4, URZ ;  /* 0x000000ff00047c82 */ /* 0x000fe20008000000 */
[----:B------:R-:W-:Y:S02]  /*0660*/  IMAD R12, R6, R13, R13 ;  /* 0x0000000d060c7224 */ /* 0x000fe400078e020d */
[----:B------:R-:W-:-:S02]  /*0670*/  IMAD R15, R0, R9, R7 ;  /* 0x00000009000f7224 */ /* 0x000fc400078e0207 */
[-CC-:B------:R-:W-:Y:S02]  /*0680*/  IMAD R9, R4, R13.reuse, R7.reuse ;  /* 0x0000000d04097224 */ /* 0x180fe400078e0207 */
[----:B------:R-:W-:Y:S01]  /*0690*/  IMAD R11, R8, R13, R7 ;  /* 0x0000000d080b7224 */ /* 0x000fe200078e0207 */
[-C--:B------:R-:W-:Y:S01]  /*06a0*/  IADD3 R7, PT, PT, R7, -R10.reuse, R12 ;  /* 0x8000000a07077210 */ /* 0x080fe20007ffe00c */
[----:B------:R-:W-:Y:S01]  /*06b0*/  IMAD.IADD R9, R9, 0x1, -R10 ;  /* 0x0000000109097824 */ /* 0x000fe200078e0a0a */
[-C--:B------:R-:W-:Y:S01]  /*06c0*/  IADD3 R8, PT, PT, R15, -R10.reuse, RZ ;  /* 0x8000000a0f087210 */ /* 0x080fe20007ffe0ff */
[----:B------:R-:W-:Y:S01]  /*06d0*/  IMAD R13, R13, UR26, RZ ;  /* 0x0000001a0d0d7c24 */ /* 0x000fe2000f8e02ff */
[----:B------:R-:W-:Y:S01]  /*06e0*/  IADD3 R10, PT, PT, R11, -R10, RZ ;  /* 0x8000000a0b0a7210 */ /* 0x000fe20007ffe0ff */
[----:B------:R-:W-:Y:S01]  /*06f0*/  IMAD.MOV.U32 R19, RZ, RZ, RZ ;  /* 0x000000ffff137224 */ /* 0x000fe200078e00ff */
[----:B------:R-:W-:Y:S01]  /*0700*/  LOP3.LUT R11, R14, 0x3, RZ, 0xc0, !PT ;  /* 0x000000030e0b7812 */ /* 0x000fe200078ec0ff */
[----:B-1----:R-:W-:-:S02]  /*0710*/  UIMAD UR30, UR24, UR8, URZ ;  /* 0x00000008181e72a4 */ /* 0x002fc4000f8e02ff */
[----:B------:R-:W-:-:S12]  /*0720*/  UIMAD UR8, UR29, UR8, URZ ;  /* 0x000000081d0872a4 */ /* 0x000fd8000f8e02ff */
.L_x_31:
[----:B------:R-:W1:Y:S01]  /*0730*/  LDCU UR9, c[0x0][0x3b4] ;  /* 0x00007680ff0977ac */ /* 0x000e620008000800 */
[----:B------:R-:W2:Y:S01]  /*0740*/  LDCU UR6, c[0x0][0x3bc] ;  /* 0x00007780ff0677ac */ /* 0x000ea20008000800 */
[----:B------:R-:W3:Y:S01]  /*0750*/  LDCU UR5, c[0x0][0x3a4] ;  /* 0x00007480ff0577ac */ /* 0x000ee20008000800 */
[----:B-1----:R-:W-:-:S05]  /*0760*/  IMAD R4, R2, UR9, RZ ;  /* 0x0000000902047c24 */ /* 0x002fca000f8e02ff */
[----:B--2---:R-:W-:-:S05]  /*0770*/  IADD3 R4, PT, PT, R4, -UR6, RZ ;  /* 0x8000000604047c10 */ /* 0x004fca000fffe0ff */
[----:B------:R-:W-:-:S05]  /*0780*/  VIADD R4, R4, UR4 ;  /* 0x0000000404047c36 */ /* 0x000fca0008000000 */
[----:B---3--:R-:W-:Y:S01]  /*0790*/  ISETP.GE.AND P0, PT, R4, UR5, PT ;  /* 0x0000000504007c0c */ /* 0x008fe2000bf06270 */
[----:B------:R-:W-:-:S03]  /*07a0*/  UMOV UR5, URZ ;  /* 0x000000ff00057c82 */ /* 0x000fc60008000000 */
[----:B------:R-:W-:-:S13]  /*07b0*/  ISETP.LT.OR P0, PT, R4, RZ, P0 ;  /* 0x000000ff0400720c */ /* 0x000fda0000701670 */
.L_x_30:
[----:B------:R-:W1:Y:S01]  /*07c0*/  LDCU UR6, c[0x0][0x39c] ;  /* 0x00007380ff0677ac */ /* 0x000e620008000800 */
[----:B------:R-:W-:Y:S01]  /*07d0*/  IADD3 R4, PT, PT, R5, UR5, RZ ;  /* 0x0000000505047c10 */ /* 0x000fe2000fffe0ff */
[----:B------:R-:W2:Y:S01]  /*07e0*/  LDCU UR9, c[0x0][0x3a8] ;  /* 0x00007500ff0977ac */ /* 0x000ea20008000800 */
[----:B------:R-:W3:Y:S01]  /*07f0*/  LDCU UR14, c[0x0][0x3b0] ;  /* 0x00007600ff0e77ac */ /* 0x000ee20008000800 */
[----:B-1----:R-:W-:-:S03]  /*0800*/  UISETP.GE.U32.AND UP0, UPT, UR6, 0x4, UPT ;  /* 0x000000040600788c */ /* 0x002fc6000bf06070 */
[----:B------:R-:W-:Y:S01]  /*0810*/  UMOV UR6, URZ ;  /* 0x000000ff00067c82 */ /* 0x000fe20008000000 */
[----:B--2---:R-:W-:-:S04]  /*0820*/  ISETP.GE.AND P1, PT, R4, UR9, PT ;  /* 0x0000000904007c0c */ /* 0x004fc8000bf26270 */
[----:B------:R-:W-:Y:S01]  /*0830*/  ISETP.LT.OR P1, PT, R4, RZ, P1 ;  /* 0x000000ff0400720c */ /* 0x000fe20000f21670 */
[----:B---3--:R-:W-:-:S03]  /*0840*/  UIMAD UR9, UR4, UR14, UR5 ;  /* 0x0000000e040972a4 */ /* 0x008fc6000f8e0205 */
[----:B------:R-:W-:Y:S01]  /*0850*/  PLOP3.LUT P1, PT, P0, P1, PT, 0xf8, 0x8f ;  /* 0x00000000008f781c */ /* 0x000fe20000723f70 */
[----:B------:R-:W-:-:S12]  /*0860*/  BRA.U !UP0, `(.L_x_14) ;  /* 0x0000000508e87547 */ /* 0x000fd8000b800000 */
[----:B------:R-:W1:Y:S01]  /*0870*/  LDCU.64 UR34, c[0x0][0x3a8] ;  /* 0x00007500ff2277ac */ /* 0x000e620008000a00 */
[----:B------:R-:W-:Y:S01]  /*0880*/  IADD3 R12, PT, PT, R7, UR4, RZ ;  /* 0x00000004070c7c10 */ /* 0x000fe2000fffe0ff */
[----:B------:R-:W-:Y:S01]  /*0890*/  VIADD R4, R10, UR4 ;  /* 0x000000040a047c36 */ /* 0x000fe20008000000 */
[----:B------:R-:W-:Y:S01]  /*08a0*/  IADD3 R16, PT, PT, R9, UR4, RZ ;  /* 0x0000000409107c10 */ /* 0x000fe2000fffe0ff */
[----:B------:R-:W2:Y:S01]  /*08b0*/  LDCU UR6, c[0x0][0x39c] ;  /* 0x00007380ff0677ac */ /* 0x000ea20008000800 */
[----:B------:R-:W-:Y:S01]  /*08c0*/  VIADD R14, R8, UR4 ;  /* 0x00000004080e7c36 */ /* 0x000fe20008000000 */
[----:B------:R-:W3:Y:S01]  /*08d0*/  LDCU UR13, c[0x0][0x3ac] ;  /* 0x00007580ff0d77ac */ /* 0x000ee20008000800 */
[----:B------:R-:W-:Y:S02]  /*08e0*/  UIMAD UR10, UR30, 0x3, UR4 ;  /* 0x000000031e0a78a4 */ /* 0x000fe4000f8e0204 */
[----:B------:R-:W-:Y:S02]  /*08f0*/  UIADD3 UR15, UPT, UPT, UR30, UR4, URZ ;  /* 0x000000041e0f7290 */ /* 0x000fe4000fffe0ff */
[----:B------:R-:W-:Y:S01]  /*0900*/  UIMAD UR12, UR10, UR14, UR5 ;  /* 0x0000000e0a0c72a4 */ /* 0x000fe2000f8e0205 */
[--C-:B-1----:R-:W-:Y:S01]  /*0910*/  IMAD R4, R4, UR34, R5.reuse ;  /* 0x0000002204047c24 */ /* 0x102fe2000f8e0205 */
[----:B------:R-:W-:Y:S01]  /*0920*/  UIADD3 UR16, UPT, UPT, UR4, UR35, URZ ;  /* 0x0000002304107290 */ /* 0x000fe2000fffe0ff */
[--C-:B------:R-:W-:Y:S01]  /*0930*/  IMAD R18, R12, UR34, R5.reuse ;  /* 0x000000220c127c24 */ /* 0x100fe2000f8e0205 */
[----:B------:R-:W-:Y:S01]  /*0940*/  ULEA UR11, UR30, UR4, 0x1 ;  /* 0x000000041e0b7291 */ /* 0x000fe2000f8e08ff */
[--C-:B------:R-:W-:Y:S01]  /*0950*/  IMAD R16, R16, UR34, R5.reuse ;  /* 0x0000002210107c24 */ /* 0x100fe2000f8e0205 */
[----:B--2---:R-:W-:Y:S01]  /*0960*/  ULOP3.LUT UR17, UR6, 0x7ffffffc, URZ, 0xc0, !UPT ;  /* 0x7ffffffc06117892 */ /* 0x004fe2000f8ec0ff */
[----:B------:R-:W-:Y:S01]  /*0970*/  IMAD R14, R14, UR34, R5 ;  /* 0x000000220e0e7c24 */ /* 0x000fe2000f8e0205 */
[----:B------:R-:W-:Y:S01]  /*0980*/  IADD3 R18, PT, PT, R18, UR5, RZ ;  /* 0x0000000512127c10 */ /* 0x000fe2000fffe0ff */
[----:B---3--:R-:W-:Y:S01]  /*0990*/  UIMAD UR6, UR13, 0x3, UR4 ;  /* 0x000000030d0678a4 */ /* 0x008fe2000f8e0204 */
[----:B------:R-:W-:Y:S01]  /*09a0*/  VIADD R12, R4, UR5 ;  /* 0x00000005040c7c36 */ /* 0x000fe20008000000 */
[----:B------:R-:W-:Y:S01]  /*09b0*/  ULEA UR10, UR13, UR4, 0x1 ;  /* 0x000000040d0a7291 */ /* 0x000fe2000f8e08ff */
[----:B------:R-:W-:Y:S01]  /*09c0*/  VIADD R20, R14, UR5 ;  /* 0x000000050e147c36 */ /* 0x000fe20008000000 */
[----:B------:R-:W-:Y:S01]  /*09d0*/  IADD3 R4, PT, PT, R16, UR5, RZ ;  /* 0x0000000510047c10 */ /* 0x000fe2000fffe0ff */
[----:B------:R-:W-:-:S02]  /*09e0*/  UIMAD UR11, UR11, UR14, UR5 ;  /* 0x0000000e0b0b72a4 */ /* 0x000fc4000f8e0205 */
[----:B------:R-:W-:Y:S02]  /*09f0*/  UIMAD UR13, UR15, UR14, UR5 ;  /* 0x0000000e0f0d72a4 */ /* 0x000fe4000f8e0205 */
[----:B------:R-:W-:Y:S02]  /*0a00*/  UIMAD UR6, UR6, UR14, UR5 ;  /* 0x0000000e060672a4 */ /* 0x000fe4000f8e0205 */
[----:B------:R-:W-:Y:S02]  /*0a10*/  UIMAD UR10, UR10, UR14, UR5 ;  /* 0x0000000e0a0a72a4 */ /* 0x000fe4000f8e0205 */
[----:B------:R-:W-:Y:S01]  /*0a20*/  UIMAD UR14, UR16, UR14, UR5 ;  /* 0x0000000e100e72a4 */ /* 0x000fe2000f8e0205 */
[----:B------:R-:W1:Y:S01]  /*0a30*/  LDCU.64 UR32, c[0x0][0x3c8] ;  /* 0x00007900ff2077ac */ /* 0x000e620008000a00 */
[----:B------:R-:W2:Y:S01]  /*0a40*/  LDCU.128 UR20, c[0x0][0x380] ;  /* 0x00007000ff1477ac */ /* 0x000ea20008000c00 */
[----:B------:R-:W-:Y:S01]  /*0a50*/  UIADD3 UR17, UPT, UPT, -UR17, URZ, URZ ;  /* 0x000000ff11117290 */ /* 0x000fe2000fffe1ff */
[----:B------:R-:W-:Y:S01]  /*0a60*/  UMOV UR15, UR9 ;  /* 0x00000009000f7c82 */ /* 0x000fe20008000000 */
[----:B------:R-:W-:-:S10]  /*0a70*/  UMOV UR16, UR9 ;  /* 0x0000000900107c82 */ /* 0x000fd40008000000 */
.L_x_23:
[----:B------:R-:W-:Y:S04]  /*0a80*/  BSSY.RECONVERGENT B0, `(.L_x_15) ;  /* 0x0000011000007945 */ /* 0x000fe80003800200 */
[----:B------:R-:W-:Y:S05]  /*0a90*/  @P1 BRA `(.L_x_16) ;  /* 0x00000000003c1947 */ /* 0x000fea0003800000 */
[----:B-1----:R-:W-:-:S04]  /*0aa0*/  UIADD3 UR31, UP0, UPT, UR15, UR32, URZ ;  /* 0x000000200f1f7290 */ /* 0x002fc8000ff1e0ff */
[----:B------:R-:W-:Y:S02]  /*0ab0*/  ULEA.HI.X.SX32 UR34, UR15, UR33, 0x1, UP0 ;  /* 0x000000210f227291 */ /* 0x000fe400080f0eff */
[----:B------:R-:W-:-:S04]  /*0ac0*/  IMAD.U32 R14, RZ, RZ, UR31 ;  /* 0x0000001fff0e7e24 */ /* 0x000fc8000f8e00ff */
[----:B------:R-:W-:-:S05]  /*0ad0*/  MOV R15, UR34 ;  /* 0x00000022000f7c02 */ /* 0x000fca0008000f00 */
[----:B0-----:R-:W3:Y:S02]  /*0ae0*/  LDG.E.U8 R14, desc[UR18][R14.64] ;  /* 0x000000120e0e7981 */ /* 0x001ee4000c1e1100 */
[----:B---3--:R-:W-:-:S13]  /*0af0*/  ISETP.NE.AND P2, PT, R14, RZ, PT ;  /* 0x000000ff0e00720c */ /* 0x008fda0003f45270 */
[----:B------:R-:W-:Y:S05]  /*0b00*/  @!P2 BRA `(.L_x_16) ;  /* 0x000000000020a947 */ /* 0x000fea0003800000 */
[----:B--2---:R-:W-:Y:S01]  /*0b10*/  UIMAD.WIDE UR34, UR16, 0x4, UR22 ;  /* 0x00000004102278a5 */ /* 0x004fe2000f8e0216 */
[----:B------:R-:W-:-:S04]  /*0b20*/  IMAD.MOV.U32 R17, RZ, RZ, 0x4 ;  /* 0x00000004ff117424 */ /* 0x000fc800078e00ff */
[----:B------:R-:W-:Y:S01]  /*0b30*/  IMAD.WIDE R16, R20, R17, UR20 ;  /* 0x0000001414107e25 */ /* 0x000fe2000f8e0211 */
[----:B------:R-:W-:-:S03]  /*0b40*/  MOV R14, UR34 ;  /* 0x00000022000e7c02 */ /* 0x000fc60008000f00 */
[----:B------:R-:W-:Y:S02]  /*0b50*/  IMAD.U32 R15, RZ, RZ, UR35 ;  /* 0x00000023ff0f7e24 */ /* 0x000fe4000f8e00ff */
[----:B------:R-:W2:Y:S04]  /*0b60*/  LDG.E R16, desc[UR18][R16.64] ;  /* 0x0000001210107981 */ /* 0x000ea8000c1e1900 */
[----:B------:R-:W2:Y:S02]  /*0b70*/  LDG.E R14, desc[UR18][R14.64] ;  /* 0x000000120e0e7981 */ /* 0x000ea4000c1e1900 */
[----:B--2---:R-:W-:-:S07]  /*0b80*/  FFMA R19, R16, R14, R19 ;  /* 0x0000000e10137223 */ /* 0x004fce0000000013 */
.L_x_16:
[----:B012---:R-:W-:Y:S05]  /*0b90*/  BSYNC.RECONVERGENT B0 ;  /* 0x0000000000007941 */ /* 0x007fea0003800200 */
.L_x_15:
[----:B------:R-:W-:Y:S04]  /*0ba0*/  BSSY.RECONVERGENT B0, `(.L_x_17) ;  /* 0x0000011000007945 */ /* 0x000fe80003800200 */
[----:B------:R-:W-:Y:S05]  /*0bb0*/  @P1 BRA `(.L_x_18) ;  /* 0x00000000003c1947 */ /* 0x000fea0003800000 */
[----:B------:R-:W-:-:S04]  /*0bc0*/  UIADD3 UR31, UP0, UPT, UR14, UR32, URZ ;  /* 0x000000200e1f7290 */ /* 0x000fc8000ff1e0ff */
[----:B------:R-:W-:Y:S02]  /*0bd0*/  ULEA.HI.X.SX32 UR34, UR14, UR33, 0x1, UP0 ;  /* 0x000000210e227291 */ /* 0x000fe400080f0eff */
[----:B------:R-:W-:-:S04]  /*0be0*/  MOV R14, UR31 ;  /* 0x0000001f000e7c02 */ /* 0x000fc80008000f00 */
[----:B------:R-:W-:-:S05]  /*0bf0*/  IMAD.U32 R15, RZ, RZ, UR34 ;  /* 0x00000022ff0f7e24 */ /* 0x000fca000f8e00ff */
[----:B------:R-:W2:Y:S02]  /*0c00*/  LDG.E.U8 R14, desc[UR18][R14.64] ;  /* 0x000000120e0e7981 */ /* 0x000ea4000c1e1100 */
[----:B--2---:R-:W-:-:S13]  /*0c10*/  ISETP.NE.AND P2, PT, R14, RZ, PT ;  /* 0x000000ff0e00720c */ /* 0x004fda0003f45270 */
[----:B------:R-:W-:Y:S05]  /*0c20*/  @!P2 BRA `(.L_x_18) ;  /* 0x000000000020a947 */ /* 0x000fea0003800000 */
[----:B------:R-:W-:Y:S01]  /*0c30*/  HFMA2 R15, -RZ, RZ, 0, 2.384185791015625e-07 ;  /* 0x00000004ff0f7431 */ /* 0x000fe200000001ff */
[----:B------:R-:W-:-:S06]  /*0c40*/  UIMAD.WIDE UR34, UR13, 0x4, UR22 ;  /* 0x000000040d2278a5 */ /* 0x000fcc000f8e0216 */
[----:B------:R-:W-:Y:S01]  /*0c50*/  IMAD.U32 R16, RZ, RZ, UR34 ;  /* 0x00000022ff107e24 */ /* 0x000fe2000f8e00ff */
[----:B------:R-:W-:Y:S01]  /*0c60*/  MOV R17, UR35 ;  /* 0x0000002300117c02 */ /* 0x000fe20008000f00 */
[----:B------:R-:W-:-:S04]  /*0c70*/  IMAD.WIDE R14, R18, R15, UR20 ;  /* 0x00000014120e7e25 */ /* 0x000fc8000f8e020f */
[----:B------:R-:W2:Y:S04]  /*0c80*/  LDG.E R16, desc[UR18][R16.64] ;  /* 0x0000001210107981 */ /* 0x000ea8000c1e1900 */
[----:B------:R-:W2:Y:S02]  /*0c90*/  LDG.E R14, desc[UR18][R14.64] ;  /* 0x000000120e0e7981 */ /* 0x000ea4000c1e1900 */
[----:B--2---:R-:W-:-:S07]  /*0ca0*/  FFMA R19, R14, R16, R19 ;  /* 0x000000100e137223 */ /* 0x004fce0000000013 */
.L_x_18:
[----:B------:R-:W-:Y:S05]  /*0cb0*/  BSYNC.RECONVERGENT B0 ;  /* 0x0000000000007941 */ /* 0x000fea0003800200 */
.L_x_17:
[----:B------:R-:W-:Y:S04]  /*0cc0*/  BSSY.RECONVERGENT B0, `(.L_x_19) ;  /* 0x0000011000007945 */ /* 0x000fe80003800200 */
[----:B------:R-:W-:Y:S05]  /*0cd0*/  @P1 BRA `(.L_x_20) ;  /* 0x00000000003c1947 */ /* 0x000fea0003800000 */
[----:B------:R-:W-:-:S04]  /*0ce0*/  UIADD3 UR31, UP0, UPT, UR10, UR32, URZ ;  /* 0x000000200a1f7290 */ /* 0x000fc8000ff1e0ff */
[----:B------:R-:W-:Y:S02]  /*0cf0*/  ULEA.HI.X.SX32 UR34, UR10, UR33, 0x1, UP0 ;  /* 0x000000210a227291 */ /* 0x000fe400080f0eff */
[----:B------:R-:W-:-:S04]  /*0d00*/  IMAD.U32 R14, RZ, RZ, UR31 ;  /* 0x0000001fff0e7e24 */ /* 0x000fc8000f8e00ff */
[----:B------:R-:W-:-:S05]  /*0d10*/  MOV R15, UR34 ;  /* 0x00000022000f7c02 */ /* 0x000fca0008000f00 */
[----:B------:R-:W2:Y:S02]  /*0d20*/  LDG.E.U8 R14, desc[UR18][R14.64] ;  /* 0x000000120e0e7981 */ /* 0x000ea4000c1e1100 */
[----:B--2---:R-:W-:-:S13]  /*0d30*/  ISETP.NE.AND P2, PT, R14, RZ, PT ;  /* 0x000000ff0e00720c */ /* 0x004fda0003f45270 */
[----:B------:R-:W-:Y:S05]  /*0d40*/  @!P2 BRA `(.L_x_20) ;  /* 0x000000000020a947 */ /* 0x000fea0003800000 */
[----:B------:R-:W-:Y:S01]  /*0d50*/  UIMAD.WIDE UR34, UR11, 0x4, UR22 ;  /* 0x000000040b2278a5 */ /* 0x000fe2000f8e0216 */
[----:B------:R-:W-:-:S04]  /*0d60*/  IMAD.MOV.U32 R15, RZ, RZ, 0x4 ;  /* 0x00000004ff0f7424 */ /* 0x000fc800078e00ff */
[----:B------:R-:W-:Y:S01]  /*0d70*/  IMAD.WIDE R14, R12, R15, UR20 ;  /* 0x000000140c0e7e25 */ /* 0x000fe2000f8e020f */
[----:B------:R-:W-:-:S03]  /*0d80*/  MOV R16, UR34 ;  /* 0x0000002200107c02 */ /* 0x000fc60008000f00 */
[----:B------:R-:W-:Y:S02]  /*0d90*/  IMAD.U32 R17, RZ, RZ, UR35 ;  /* 0x00000023ff117e24 */ /* 0x000fe4000f8e00ff */
[----:B------:R-:W2:Y:S04]  /*0da0*/  LDG.E R14, desc[UR18][R14.64] ;  /* 0x000000120e0e7981 */ /* 0x000ea8000c1e1900 */
[----:B------:R-:W2:Y:S02]  /*0db0*/  LDG.E R16, desc[UR18][R16.64] ;  /* 0x0000001210107981 */ /* 0x000ea4000c1e1900 */
[----:B--2---:R-:W-:-:S07]  /*0dc0*/  FFMA R19, R14, R16, R19 ;  /* 0x000000100e137223 */ /* 0x004fce0000000013 */
.L_x_20:
[----:B------:R-:W-:Y:S05]  /*0dd0*/  BSYNC.RECONVERGENT B0 ;  /* 0x0000000000007941 */ /* 0x000fea0003800200 */
.L_x_19:
        /* <DEDUP_REMOVED lines=9> */
[----:B------:R-:W-:Y:S01]  /*0e70*/  UIMAD.WIDE UR34, UR12, 0x4, UR22 ;  /* 0x000000040c2278a5 */ /* 0x000fe2000f8e0216 */
[----:B------:R-:W-:-:S05]  /*0e80*/  MOV R15, 0x4 ;  /* 0x00000004000f7802 */ /* 0x000fca0000000f00 */
[----:B------:R-:W-:Y:S01]  /*0e90*/  IMAD.WIDE R14, R4, R15, UR20 ;  /* 0x00000014040e7e25 */ /* 0x000fe2000f8e020f */
[----:B------:R-:W-:-:S03]  /*0ea0*/  MOV R17, UR35 ;  /* 0x0000002300117c02 */ /* 0x000fc60008000f00 */
[----:B------:R-:W-:Y:S02]  /*0eb0*/  IMAD.U32 R16, RZ, RZ, UR34 ;  /* 0x00000022ff107e24 */ /* 0x000fe4000f8e00ff */
[----:B------:R-:W2:Y:S04]  /*0ec0*/  LDG.E R14, desc[UR18][R14.64] ;  /* 0x000000120e0e7981 */ /* 0x000ea8000c1e1900 */
[----:B------:R-:W2:Y:S02]  /*0ed0*/  LDG.E R16, desc[UR18][R16.64] ;  /* 0x0000001210107981 */ /* 0x000ea4000c1e1900 */
[----:B--2---:R-:W-:-:S07]  /*0ee0*/  FFMA R19, R14, R16, R19 ;  /* 0x000000100e137223 */ /* 0x004fce0000000013 */
.L_x_22:
[----:B------:R-:W-:Y:S05]  /*0ef0*/  BSYNC.RECONVERGENT B0 ;  /* 0x0000000000007941 */ /* 0x000fea0003800200 */
.L_x_21:
[----:B------:R-:W-:Y:S01]  /*0f00*/  UIADD3 UR17, UPT, UPT, UR17, 0x4, URZ ;  /* 0x0000000411117890 */ /* 0x000fe2000fffe0ff */
[C---:B------:R-:W-:Y:S01]  /*0f10*/  IMAD R4, R13.reuse, 0x4, R4 ;  /* 0x000000040d047824 */ /* 0x040fe200078e0204 */
[C---:B------:R-:W-:Y:S01]  /*0f20*/  LEA R12, R13.reuse, R12, 0x2 ;  /* 0x0000000c0d0c7211 */ /* 0x040fe200078e10ff */
[C---:B------:R-:W-:Y:S01]  /*0f30*/  IMAD R18, R13.reuse, 0x4, R18 ;  /* 0x000000040d127824 */ /* 0x040fe200078e0212 */
[----:B------:R-:W-:Y:S01]  /*0f40*/  UISETP.NE.AND UP0, UPT, UR17, URZ, UPT ;  /* 0x000000ff1100728c */ /* 0x000fe2000bf05270 */
[----:B------:R-:W-:Y:S01]  /*0f50*/  LEA R20, R13, R20, 0x2 ;  /* 0x000000140d147211 */ /* 0x000fe200078e10ff */
[----:B------:R-:W-:Y:S02]  /*0f60*/  ULEA UR6, UR29, UR6, 0x2 ;  /* 0x000000061d067291 */ /* 0x000fe4000f8e10ff */
[----:B------:R-:W-:Y:S02]  /*0f70*/  ULEA UR12, UR8, UR12, 0x2 ;  /* 0x0000000c080c7291 */ /* 0x000fe4000f8e10ff */
[----:B------:R-:W-:-:S02]  /*0f80*/  ULEA UR10, UR29, UR10, 0x2 ;  /* 0x0000000a1d0a7291 */ /* 0x000fc4000f8e10ff */
[----:B------:R-:W-:Y:S02]  /*0f90*/  ULEA UR11, UR8, UR11, 0x2 ;  /* 0x0000000b080b7291 */ /* 0x000fe4000f8e10ff */
[----:B------:R-:W-:Y:S02]  /*0fa0*/  ULEA UR13, UR8, UR13, 0x2 ;  /* 0x0000000d080d7291 */ /* 0x000fe4000f8e10ff */
[----:B------:R-:W-:Y:S02]  /*0fb0*/  ULEA UR14, UR29, UR14, 0x2 ;  /* 0x0000000e1d0e7291 */ /* 0x000fe4000f8e10ff */
[----:B------:R-:W-:Y:S02]  /*0fc0*/  ULEA UR16, UR8, UR16, 0x2 ;  /* 0x0000001008107291 */ /* 0x000fe4000f8e10ff */
[----:B------:R-:W-:Y:S01]  /*0fd0*/  ULEA UR15, UR29, UR15, 0x2 ;  /* 0x0000000f1d0f7291 */ /* 0x000fe2000f8e10ff */
[----:B------:R-:W-:Y:S11]  /*0fe0*/  BRA.U UP0, `(.L_x_23) ;  /* 0xfffffff900a47547 */ /* 0x000ff6000b83ffff */
[----:B------:R-:W0:Y:S02]  /*0ff0*/  LDCU UR6, c[0x0][0x39c] ;  /* 0x00007380ff0677ac */ /* 0x000e240008000800 */
[----:B0-----:R-:W-:-:S12]  /*1000*/  ULOP3.LUT UR6, UR6, 0x7ffffffc, URZ, 0xc0, !UPT ;  /* 0x7ffffffc06067892 */ /* 0x001fd8000f8ec0ff */
.L_x_14:
[----:B------:R-:W-:-:S13]  /*1010*/  ISETP.NE.AND P2, PT, R11, RZ, PT ;  /* 0x000000ff0b00720c */ /* 0x000fda0003f45270 */
[----:B------:R-:W-:Y:S05]  /*1020*/  @!P2 BRA `(.L_x_24) ;  /* 0x00000004008ca947 */ /* 0x000fea0003800000 */
[----:B------:R-:W1:Y:S01]  /*1030*/  LDCU UR11, c[0x0][0x3b4] ;  /* 0x00007680ff0b77ac */ /* 0x000e620008000800 */
[----:B------:R-:W-:Y:S01]  /*1040*/  BSSY.RECONVERGENT B0, `(.L_x_25) ;  /* 0x0000020000007945 */ /* 0x000fe20003800200 */
[----:B------:R-:W-:Y:S01]  /*1050*/  ISETP.NE.AND P3, PT, R11, 0x1, PT ;  /* 0x000000010b00780c */ /* 0x000fe20003f65270 */
[----:B------:R-:W2:Y:S01]  /*1060*/  LDCU UR10, c[0x0][0x3bc] ;  /* 0x00007780ff0a77ac */ /* 0x000ea20008000800 */
[----:B-1----:R-:W-:-:S04]  /*1070*/  IMAD R4, R2, UR11, RZ ;  /* 0x0000000b02047c24 */ /* 0x002fc8000f8e02ff */
[----:B--2---:R-:W-:Y:S01]  /*1080*/  VIADD R4, R4, -UR10 ;  /* 0x8000000a04047c36 */ /* 0x004fe20008000000 */
[----:B------:R-:W-:Y:S06]  /*1090*/  @P1 BRA `(.L_x_26) ;  /* 0x0000000000681947 */ /* 0x000fec0003800000 */
[----:B------:R-:W1:Y:S01]  /*10a0*/  LDCU.64 UR12, c[0x0][0x3c8] ;  /* 0x00007900ff0c77ac */ /* 0x000e620008000a00 */
[----:B------:R-:W-:-:S04]  /*10b0*/  UIMAD UR10, UR29, UR6, UR9 ;  /* 0x000000061d0a72a4 */ /* 0x000fc8000f8e0209 */
[----:B-1----:R-:W-:-:S04]  /*10c0*/  UIADD3 UR11, UP0, UPT, UR10, UR12, URZ ;  /* 0x0000000c0a0b7290 */ /* 0x002fc8000ff1e0ff */
[----:B------:R-:W-:Y:S02]  /*10d0*/  ULEA.HI.X.SX32 UR10, UR10, UR13, 0x1, UP0 ;  /* 0x0000000d0a0a7291 */ /* 0x000fe400080f0eff */
[----:B------:R-:W-:-:S04]  /*10e0*/  MOV R14, UR11 ;  /* 0x0000000b000e7c02 */ /* 0x000fc80008000f00 */
[----:B------:R-:W-:-:S05]  /*10f0*/  IMAD.U32 R15, RZ, RZ, UR10 ;  /* 0x0000000aff0f7e24 */ /* 0x000fca000f8e00ff */
[----:B0-----:R-:W2:Y:S02]  /*1100*/  LDG.E.U8 R14, desc[UR18][R14.64] ;  /* 0x000000120e0e7981 */ /* 0x001ea4000c1e1100 */
[----:B--2---:R-:W-:-:S13]  /*1110*/  ISETP.NE.AND P2, PT, R14, RZ, PT ;  /* 0x000000ff0e00720c */ /* 0x004fda0003f45270 */
[----:B------:R-:W-:Y:S05]  /*1120*/  @!P2 BRA `(.L_x_26) ;  /* 0x000000000044a947 */ /* 0x000fea0003800000 */
[----:B------:R-:W0:Y:S01]  /*1130*/  LDCU UR11, c[0x0][0x3a4] ;  /* 0x00007480ff0b77ac */ /* 0x000e220008000800 */
[----:B------:R-:W-:Y:S01]  /*1140*/  IADD3 R15, PT, PT, R4, UR4, RZ ;  /* 0x00000004040f7c10 */ /* 0x000fe2000fffe0ff */
[----:B------:R-:W-:Y:S01]  /*1150*/  VIADD R12, R6, UR6 ;  /* 0x00000006060c7c36 */ /* 0x000fe20008000000 */
[----:B------:R-:W-:Y:S01]  /*1160*/  IADD3 R17, PT, PT, R5, UR5, RZ ;  /* 0x0000000505117c10 */ /* 0x000fe2000fffe0ff */
[----:B------:R-:W1:Y:S01]  /*1170*/  LDCU.128 UR12, c[0x0][0x380] ;  /* 0x00007000ff0c77ac */ /* 0x000e620008000c00 */
[----:B------:R-:W-:Y:S01]  /*1180*/  IMAD.MOV.U32 R21, RZ, RZ, 0x4 ;  /* 0x00000004ff157424 */ /* 0x000fe200078e00ff */
[----:B------:R-:W2:Y:S01]  /*1190*/  LDCU UR16, c[0x0][0x3a8] ;  /* 0x00007500ff1077ac */ /* 0x000ea20008000800 */
[----:B------:R-:W-:Y:S01]  /*11a0*/  UIMAD UR10, UR6, UR8, UR9 ;  /* 0x00000008060a72a4 */ /* 0x000fe2000f8e0209 */
[----:B0-----:R-:W-:-:S03]  /*11b0*/  IMAD R12, R12, UR11, R15 ;  /* 0x0000000b0c0c7c24 */ /* 0x001fc6000f8e020f */
[----:B-1----:R-:W-:Y:S01]  /*11c0*/  UIMAD.WIDE UR10, UR10, 0x4, UR14 ;  /* 0x000000040a0a78a5 */ /* 0x002fe2000f8e020e */
[----:B--2---:R-:W-:-:S05]  /*11d0*/  IMAD R12, R12, UR16, R17 ;  /* 0x000000100c0c7c24 */ /* 0x004fca000f8e0211 */
[----:B------:R-:W-:Y:S01]  /*11e0*/  MOV R14, UR10 ;  /* 0x0000000a000e7c02 */ /* 0x000fe20008000f00 */
[----:B------:R-:W-:Y:S02]  /*11f0*/  IMAD.U32 R15, RZ, RZ, UR11 ;  /* 0x0000000bff0f7e24 */ /* 0x000fe4000f8e00ff */
[----:B------:R-:W-:-:S03]  /*1200*/  IMAD.WIDE R16, R12, R21, UR12 ;  /* 0x0000000c0c107e25 */ /* 0x000fc6000f8e0215 */
[----:B------:R-:W2:Y:S04]  /*1210*/  LDG.E R14, desc[UR18][R14.64] ;  /* 0x000000120e0e7981 */ /* 0x000ea8000c1e1900 */
[----:B------:R-:W2:Y:S02]  /*1220*/  LDG.E R16, desc[UR18][R16.64] ;  /* 0x0000001210107981 */ /* 0x000ea4000c1e1900 */
[----:B--2---:R-:W-:-:S07]  /*1230*/  FFMA R19, R16, R14, R19 ;  /* 0x0000000e10137223 */ /* 0x004fce0000000013 */
.L_x_26:
[----:B0-----:R-:W-:Y:S05]  /*1240*/  BSYNC.RECONVERGENT B0 ;  /* 0x0000000000007941 */ /* 0x001fea0003800200 */
.L_x_25:
[----:B------:R-:W-:Y:S05]  /*1250*/  @!P3 BRA `(.L_x_24) ;  /* 0x000000040000b947 */ /* 0x000fea0003800000 */
[----:B------:R-:W-:Y:S01]  /*1260*/  BSSY.RECONVERGENT B0, `(.L_x_27) ;  /* 0x0000020000007945 */ /* 0x000fe20003800200 */
[----:B------:R-:W-:-:S03]  /*1270*/  ISETP.EQ.OR P2, PT, R11, 0x2, P1 ;  /* 0x000000020b00780c */ /* 0x000fc60000f42670 */
[----:B------:R-:W-:Y:S10]  /*1280*/  @P1 BRA `(.L_x_28) ;  /* 0x0000000000741947 */ /* 0x000ff40003800000 */
[----:B------:R-:W0:Y:S01]  /*1290*/  LDCU.64 UR12, c[0x0][0x3c8] ;  /* 0x00007900ff0c77ac */ /* 0x000e220008000a00 */
[----:B------:R-:W-:-:S04]  /*12a0*/  UIMAD UR10, UR29, UR6, UR29 ;  /* 0x000000061d0a72a4 */ /* 0x000fc8000f8e021d */
[----:B------:R-:W-:-:S04]  /*12b0*/  UIADD3 UR10, UPT, UPT, UR9, UR10, URZ ;  /* 0x0000000a090a7290 */ /* 0x000fc8000fffe0ff */
[----:B0-----:R-:W-:-:S04]  /*12c0*/  UIADD3 UR11, UP0, UPT, UR10, UR12, URZ ;  /* 0x0000000c0a0b7290 */ /* 0x001fc8000ff1e0ff */
[----:B------:R-:W-:Y:S02]  /*12d0*/  ULEA.HI.X.SX32 UR10, UR10, UR13, 0x1, UP0 ;  /* 0x0000000d0a0a7291 */ /* 0x000fe400080f0eff */
[----:B------:R-:W-:-:S04]  /*12e0*/  MOV R14, UR11 ;  /* 0x0000000b000e7c02 */ /* 0x000fc80008000f00 */
[----:B------:R-:W-:-:S05]  /*12f0*/  IMAD.U32 R15, RZ, RZ, UR10 ;  /* 0x0000000aff0f7e24 */ /* 0x000fca000f8e00ff */
[----:B------:R-:W2:Y:S02]  /*1300*/  LDG.E.U8 R14, desc[UR18][R14.64] ;  /* 0x000000120e0e7981 */ /* 0x000ea4000c1e1100 */
[----:B--2---:R-:W-:-:S13]  /*1310*/  ISETP.NE.AND P1, PT, R14, RZ, PT ;  /* 0x000000ff0e00720c */ /* 0x004fda0003f25270 */
[----:B------:R-:W-:Y:S05]  /*1320*/  @!P1 BRA `(.L_x_28) ;  /* 0x00000000004c9947 */ /* 0x000fea0003800000 */
[----:B------:R-:W0:Y:S01]  /*1330*/  LDC R15, c[0x0][0x3a4] ;  /* 0x0000e900ff0f7b82 */ /* 0x000e220000000800 */
[----:B------:R-:W1:Y:S01]  /*1340*/  LDCU.128 UR12, c[0x0][0x380] ;  /* 0x00007000ff0c77ac */ /* 0x000e620008000c00 */
[----:B------:R-:W-:Y:S01]  /*1350*/  IADD3 R12, PT, PT, R6, UR6, RZ ;  /* 0x00000006060c7c10 */ /* 0x000fe2000fffe0ff */
[----:B------:R-:W-:Y:S01]  /*1360*/  HFMA2 R17, -RZ, RZ, 0, 2.384185791015625e-07 ;  /* 0x00000004ff117431 */ /* 0x000fe200000001ff */
[----:B------:R-:W2:Y:S01]  /*1370*/  LDCU UR16, c[0x0][0x3a8] ;  /* 0x00007500ff1077ac */ /* 0x000ea20008000800 */
[----:B------:R-:W-:-:S04]  /*1380*/  UIMAD UR10, UR6, UR8, UR8 ;  /* 0x00000008060a72a4 */ /* 0x000fc8000f8e0208 */
[----:B------:R-:W-:-:S04]  /*1390*/  UIADD3 UR10, UPT, UPT, UR9, UR10, URZ ;  /* 0x0000000a090a7290 */ /* 0x000fc8000fffe0ff */
[----:B-1----:R-:W-:Y:S01]  /*13a0*/  UIMAD.WIDE UR10, UR10, 0x4, UR14 ;  /* 0x000000040a0a78a5 */ /* 0x002fe2000f8e020e */
[----:B0-----:R-:W-:Y:S02]  /*13b0*/  IMAD R12, R12, R15, R15 ;  /* 0x0000000f0c0c7224 */ /* 0x001fe400078e020f */
[----:B------:R-:W-:-:S03]  /*13c0*/  VIADD R15, R4, UR4 ;  /* 0x00000004040f7c36 */ /* 0x000fc60008000000 */
[----:B------:R-:W-:Y:S02]  /*13d0*/  IMAD.U32 R14, RZ, RZ, UR10 ;  /* 0x0000000aff0e7e24 */ /* 0x000fe4000f8e00ff */
[----:B------:R-:W-:Y:S01]  /*13e0*/  IADD3 R12, PT, PT, R15, R12, RZ ;  /* 0x0000000c0f0c7210 */ /* 0x000fe20007ffe0ff */
[----:B------:R-:W-:-:S04]  /*13f0*/  VIADD R15, R5, UR5 ;  /* 0x00000005050f7c36 */ /* 0x000fc80008000000 */
[----:B--2---:R-:W-:Y:S01]  /*1400*/  IMAD R12, R12, UR16, R15 ;  /* 0x000000100c0c7c24 */ /* 0x004fe2000f8e020f */
[----:B------:R-:W-:-:S03]  /*1410*/  MOV R15, UR11 ;  /* 0x0000000b000f7c02 */ /* 0x000fc60008000f00 */
[----:B------:R-:W-:Y:S02]  /*1420*/  IMAD.WIDE R16, R12, R17, UR12 ;  /* 0x0000000c0c107e25 */ /* 0x000fe4000f8e0211 */
[----:B------:R-:W2:Y:S04]  /*1430*/  LDG.E R14, desc[UR18][R14.64] ;  /* 0x000000120e0e7981 */ /* 0x000ea8000c1e1900 */
[----:B------:R-:W2:Y:S02]  /*1440*/  LDG.E R16, desc[UR18][R16.64] ;  /* 0x0000001210107981 */ /* 0x000ea4000c1e1900 */
[----:B--2---:R-:W-:-:S07]  /*1450*/  FFMA R19, R16, R14, R19 ;  /* 0x0000000e10137223 */ /* 0x004fce0000000013 */
.L_x_28:
[----:B------:R-:W-:Y:S05]  /*1460*/  BSYNC.RECONVERGENT B0 ;  /* 0x0000000000007941 */ /* 0x000fea0003800200 */
.L_x_27:
[----:B------:R-:W-:Y:S04]  /*1470*/  BSSY.RECONVERGENT B0, `(.L_x_24) ;  /* 0x000001e000007945 */ /* 0x000fe80003800200 */
[----:B------:R-:W-:Y:S05]  /*1480*/  @P2 BRA `(.L_x_29) ;  /* 0x0000000000702947 */ /* 0x000fea0003800000 */
[----:B------:R-:W0:Y:S01]  /*1490*/  LDCU.64 UR14, c[0x0][0x3c8] ;  /* 0x00007900ff0e77ac */ /* 0x000e220008000a00 */
[----:B------:R-:W-:-:S04]  /*14a0*/  UIADD3 UR12, UPT, UPT, UR6, 0x2, URZ ;  /* 0x00000002060c7890 */ /* 0x000fc8000fffe0ff */
[----:B------:R-:W-:-:S04]  /*14b0*/  UIMAD UR10, UR29, UR12, UR9 ;  /* 0x0000000c1d0a72a4 */ /* 0x000fc8000f8e0209 */
[----:B0-----:R-:W-:-:S04]  /*14c0*/  UIADD3 UR11, UP0, UPT, UR10, UR14, URZ ;  /* 0x0000000e0a0b7290 */ /* 0x001fc8000ff1e0ff */
[----:B------:R-:W-:Y:S02]  /*14d0*/  ULEA.HI.X.SX32 UR10, UR10, UR15, 0x1, UP0 ;  /* 0x0000000f0a0a7291 */ /* 0x000fe400080f0eff */
[----:B------:R-:W-:-:S04]  /*14e0*/  IMAD.U32 R14, RZ, RZ, UR11 ;  /* 0x0000000bff0e7e24 */ /* 0x000fc8000f8e00ff */
[----:B------:R-:W-:-:S05]  /*14f0*/  MOV R15, UR10 ;  /* 0x0000000a000f7c02 */ /* 0x000fca0008000f00 */
[----:B------:R-:W2:Y:S02]  /*1500*/  LDG.E.U8 R14, desc[UR18][R14.64] ;  /* 0x000000120e0e7981 */ /* 0x000ea4000c1e1100 */
[----:B--2---:R-:W-:-:S13]  /*1510*/  ISETP.NE.AND P1, PT, R14, RZ, PT ;  /* 0x000000ff0e00720c */ /* 0x004fda0003f25270 */
[----:B------:R-:W-:Y:S05]  /*1520*/  @!P1 BRA `(.L_x_29) ;  /* 0x0000000000489947 */ /* 0x000fea0003800000 */
[----:B------:R-:W0:Y:S01]  /*1530*/  LDCU UR11, c[0x0][0x3a4] ;  /* 0x00007480ff0b77ac */ /* 0x000e220008000800 */
[----:B------:R-:W-:Y:S01]  /*1540*/  VIADD R15, R4, UR4 ;  /* 0x00000004040f7c36 */ /* 0x000fe20008000000 */
[----:B------:R-:W-:Y:S01]  /*1550*/  IADD3 R4, PT, PT, R6, UR12, RZ ;  /* 0x0000000c06047c10 */ /* 0x000fe2000fffe0ff */
[----:B------:R-:W-:Y:S01]  /*1560*/  VIADD R21, R5, UR5 ;  /* 0x0000000505157c36 */ /* 0x000fe20008000000 */
[----:B------:R-:W1:Y:S01]  /*1570*/  LDCU.128 UR20, c[0x0][0x380] ;  /* 0x00007000ff1477ac */ /* 0x000e620008000c00 */
[----:B------:R-:W2:Y:S01]  /*1580*/  LDCU UR13, c[0x0][0x3a8] ;  /* 0x00007500ff0d77ac */ /* 0x000ea20008000800 */
[----:B------:R-:W-:Y:S01]  /*1590*/  UIMAD UR10, UR12, UR8, UR9 ;  /* 0x000000080c0a72a4 */ /* 0x000fe2000f8e0209 */
[----:B0-----:R-:W-:-:S03]  /*15a0*/  IMAD R4, R4, UR11, R15 ;  /* 0x0000000b04047c24 */ /* 0x001fc6000f8e020f */
[----:B-1----:R-:W-:Y:S01]  /*15b0*/  UIMAD.WIDE UR10, UR10, 0x4, UR22 ;  /* 0x000000040a0a78a5 */ /* 0x002fe2000f8e0216 */
[----:B------:R-:W-:Y:S01]  /*15c0*/  MOV R16, UR20 ;  /* 0x0000001400107c02 */ /* 0x000fe20008000f00 */
[----:B------:R-:W-:Y:S02]  /*15d0*/  IMAD.U32 R17, RZ, RZ, UR21 ;  /* 0x00000015ff117e24 */ /* 0x000fe4000f8e00ff */
[----:B--2---:R-:W-:Y:S02]  /*15e0*/  IMAD R21, R4, UR13, R21 ;  /* 0x0000000d04157c24 */ /* 0x004fe4000f8e0215 */
[----:B------:R-:W-:Y:S01]  /*15f0*/  MOV R14, UR10 ;  /* 0x0000000a000e7c02 */ /* 0x000fe20008000f00 */
[----:B------:R-:W-:Y:S02]  /*1600*/  IMAD.U32 R15, RZ, RZ, UR11 ;  /* 0x0000000bff0f7e24 */ /* 0x000fe4000f8e00ff */
[----:B------:R-:W-:-:S03]  /*1610*/  IMAD.WIDE R16, R21, 0x4, R16 ;  /* 0x0000000415107825 */ /* 0x000fc600078e0210 */
[----:B------:R-:W2:Y:S04]  /*1620*/  LDG.E R14, desc[UR18][R14.64] ;  /* 0x000000120e0e7981 */ /* 0x000ea8000c1e1900 */
[----:B------:R-:W2:Y:S02]  /*1630*/  LDG.E R16, desc[UR18][R16.64] ;  /* 0x0000001210107981 */ /* 0x000ea4000c1e1900 */
[----:B--2---:R-:W-:-:S07]  /*1640*/  FFMA R19, R16, R14, R19 ;  /* 0x0000000e10137223 */ /* 0x004fce0000000013 */
.L_x_29:
[----:B------:R-:W-:Y:S05]  /*1650*/  BSYNC.RECONVERGENT B0 ;  /* 0x0000000000007941 */ /* 0x000fea0003800200 */
.L_x_24:
[----:B------:R-:W1:Y:S01]  /*1660*/  LDCU UR6, c[0x0][0x3b0] ;  /* 0x00007600ff0677ac */ /* 0x000e620008000800 */
[----:B------:R-:W-:-:S04]  /*1670*/  UIADD3 UR5, UPT, UPT, UR5, 0x1, URZ ;  /* 0x0000000105057890 */ /* 0x000fc8000fffe0ff */
[----:B-1----:R-:W-:-:S09]  /*1680*/  UISETP.NE.AND UP0, UPT, UR5, UR6, UPT ;  /* 0x000000060500728c */ /* 0x002fd2000bf05270 */
[----:B------:R-:W-:Y:S05]  /*1690*/  BRA.U UP0, `(.L_x_30) ;  /* 0xfffffff100487547 */ /* 0x000fea000b83ffff */
[----:B------:R-:W1:Y:S01]  /*16a0*/  LDCU UR5, c[0x0][0x3ac] ;  /* 0x00007580ff0577ac */ /* 0x000e620008000800 */
[----:B------:R-:W-:-:S04]  /*16b0*/  UIADD3 UR4, UPT, UPT, UR4, 0x1, URZ ;  /* 0x0000000104047890 */ /* 0x000fc8000fffe0ff */
[----:B-1----:R-:W-:-:S09]  /*16c0*/  UISETP.NE.AND UP0, UPT, UR4, UR5, UPT ;  /* 0x000000050400728c */ /* 0x002fd2000bf05270 */
[----:B------:R-:W-:Y:S05]  /*16d0*/  BRA.U UP0, `(.L_x_31) ;  /* 0xfffffff100147547 */ /* 0x000fea000b83ffff */
.L_x_13:
[----:B------:R-:W1:Y:S01]  /*16e0*/  LDC R4, c[0x0][0x3b4] ;  /* 0x0000ed00ff047b82 */ /* 0x000e620000000800 */
[----:B------:R-:W2:Y:S01]  /*16f0*/  LDCU UR10, c[0x0][0x3a8] ;  /* 0x00007500ff0a77ac */ /* 0x000ea20008000800 */
[----:B------:R-:W2:Y:S06]  /*1700*/  LDCU UR11, c[0x0][0x3b0] ;  /* 0x00007600ff0b77ac */ /* 0x000eac0008000800 */
[----:B------:R-:W3:Y:S01]  /*1710*/  LDC R5, c[0x0][0x3b8] ;  /* 0x0000ee00ff057b82 */ /* 0x000ee20000000800 */
[----:B------:R-:W4:Y:S01]  /*1720*/  LDCU UR5, c[0x0][0x3a4] ;  /* 0x00007480ff0577ac */ /* 0x000f220008000800 */
[----:B------:R-:W4:Y:S01]  /*1730*/  LDCU UR6, c[0x0][0x3ac] ;  /* 0x00007580ff0677ac */ /* 0x000f220008000800 */
[----:B------:R-:W5:Y:S01]  /*1740*/  LDCU UR12, c[0x0][0x3c0] ;  /* 0x00007800ff0c77ac */ /* 0x000f620008000800 */
[----:B------:R-:W0:Y:S01]  /*1750*/  LDCU UR13, c[0x0][0x3a0] ;  /* 0x00007400ff0d77ac */ /* 0x000e220008000800 */
[----:B-1----:R-:W-:Y:S01]  /*1760*/  IABS R9, R4 ;  /* 0x0000000400097213 */ /* 0x002fe20000000000 */
[----:B------:R-:W1:Y:S03]  /*1770*/  LDCU UR9, c[0x0][0x3bc] ;  /* 0x00007780ff0977ac */ /* 0x000e660008000800 */
[----:B------:R-:W1:Y:S01]  /*1780*/  I2F.RP R6, R9 ;  /* 0x0000000900067306 */ /* 0x000e620000209400 */
[----:B--2---:R-:W-:-:S02]  /*1790*/  UIADD3 UR10, UPT, UPT, UR10, -UR11, URZ ;  /* 0x8000000b0a0a7290 */ /* 0x004fc4000fffe0ff */
[----:B----4-:R-:W-:Y:S01]  /*17a0*/  UIADD3 UR5, UPT, UPT, UR5, -UR6, URZ ;  /* 0x8000000605057290 */ /* 0x010fe2000fffe0ff */
[----:B---3--:R-:W-:Y:S01]  /*17b0*/  IABS R8, R5 ;  /* 0x0000000500087213 */ /* 0x008fe20000000000 */
[----:B-----5:R-:W-:-:S03]  /*17c0*/  ULEA UR10, UR12, UR10, 0x1 ;  /* 0x0000000a0c0a7291 */ /* 0x020fc6000f8e08ff */
[----:B------:R-:W2:Y:S01]  /*17d0*/  I2F.RP R7, R8 ;  /* 0x0000000800077306 */ /* 0x000ea20000209400 */
[----:B0-----:R-:W-:Y:S01]  /*17e0*/  IMAD R13, R0, UR13, RZ ;  /* 0x0000000d000d7c24 */ /* 0x001fe2000f8e02ff */
[----:B-1----:R-:W-:-:S06]  /*17f0*/  ULEA UR5, UR9, UR5, 0x1 ;  /* 0x0000000509057291 */ /* 0x002fcc000f8e08ff */
[----:B------:R-:W0:Y:S01]  /*1800*/  MUFU.RCP R6, R6 ;  /* 0x0000000600067308 */ /* 0x000e220000001000 */
[----:B------:R-:W-:-:S07]  /*1810*/  IMAD R13, R13, UR5, RZ ;  /* 0x000000050d0d7c24 */ /* 0x000fce000f8e02ff */
[----:B--2---:R-:W1:Y:S01]  /*1820*/  MUFU.RCP R7, R7 ;  /* 0x0000000700077308 */ /* 0x004e620000001000 */
[----:B0-----:R-:W-:-:S07]  /*1830*/  IADD3 R10, PT, PT, R6, 0xffffffe, RZ ;  /* 0x0ffffffe060a7810 */ /* 0x001fce0007ffe0ff */
[----:B------:R0:W2:Y:S01]  /*1840*/  F2I.FTZ.U32.TRUNC.NTZ R11, R10 ;  /* 0x0000000a000b7305 */ /* 0x0000a2000021f000 */
[----:B-1----:R-:W-:-:S07]  /*1850*/  VIADD R6, R7, 0xffffffe ;  /* 0x0ffffffe07067836 */ /* 0x002fce0000000000 */
[----:B------:R1:W3:Y:S01]  /*1860*/  F2I.FTZ.U32.TRUNC.NTZ R7, R6 ;  /* 0x0000000600077305 */ /* 0x0002e2000021f000 */
[----:B0-----:R-:W-:Y:S01]  /*1870*/  IMAD.MOV.U32 R10, RZ, RZ, RZ ;  /* 0x000000ffff0a7224 */ /* 0x001fe200078e00ff */
[----:B--2---:R-:W-:Y:S02]  /*1880*/  IADD3 R12, PT, PT, RZ, -R11, RZ ;  /* 0x8000000bff0c7210 */ /* 0x004fe40007ffe0ff */
[----:B-1----:R-:W-:Y:S02]  /*1890*/  MOV R6, RZ ;  /* 0x000000ff00067202 */ /* 0x002fe40000000f00 */
[----:B------:R-:W-:Y:S01]  /*18a0*/  MOV R0, R12 ;  /* 0x0000000c00007202 */ /* 0x000fe20000000f00 */
[----:B------:R-:W-:Y:S01]  /*18b0*/  IMAD R12, R2, UR10, RZ ;  /* 0x0000000a020c7c24 */ /* 0x000fe2000f8e02ff */
[----:B------:R-:W-:Y:S01]  /*18c0*/  IABS R2, R13 ;  /* 0x0000000d00027213 */ /* 0x000fe20000000000 */
[----:B---3--:R-:W-:Y:S01]  /*18d0*/  IMAD.MOV R17, RZ, RZ, -R7 ;  /* 0x000000ffff117224 */ /* 0x008fe200078e0a07 */
[----:B------:R-:W-:Y:S01]  /*18e0*/  LOP3.LUT R13, R13, R4, RZ, 0x3c, !PT ;  /* 0x000000040d0d7212 */ /* 0x000fe200078e3cff */
[----:B------:R-:W-:Y:S01]  /*18f0*/  IMAD R15, R0, R9, RZ ;  /* 0x00000009000f7224 */ /* 0x000fe200078e02ff */
[----:B------:R-:W-:-:S02]  /*1900*/  IABS R0, R12 ;  /* 0x0000000c00007213 */ /* 0x000fc40000000000 */
[----:B------:R-:W-:Y:S01]  /*1910*/  LOP3.LUT R12, R12, R5, RZ, 0x3c, !PT ;  /* 0x000000050c0c7212 */ /* 0x000fe200078e3cff */
[----:B------:R-:W-:Y:S01]  /*1920*/  IMAD.HI.U32 R15, R11, R15, R10 ;  /* 0x0000000f0b0f7227 */ /* 0x000fe200078e000a */
[----:B------:R-:W-:Y:S02]  /*1930*/  ISETP.GE.AND P3, PT, R13, RZ, PT ;  /* 0x000000ff0d00720c */ /* 0x000fe40003f66270 */
[----:B------:R-:W-:Y:S01]  /*1940*/  ISETP.GE.AND P5, PT, R12, RZ, PT ;  /* 0x000000ff0c00720c */ /* 0x000fe20003fa6270 */
[----:B------:R-:W-:-:S04]  /*1950*/  IMAD R11, R17, R8, RZ ;  /* 0x00000008110b7224 */ /* 0x000fc800078e02ff */
[----:B------:R-:W-:-:S04]  /*1960*/  IMAD.HI.U32 R6, R7, R11, R6 ;  /* 0x0000000b07067227 */ /* 0x000fc800078e0006 */
[----:B------:R-:W-:Y:S02]  /*1970*/  IMAD.MOV.U32 R7, RZ, RZ, R0 ;  /* 0x000000ffff077224 */ /* 0x000fe400078e0000 */
[----:B------:R-:W-:-:S04]  /*1980*/  IMAD.HI.U32 R0, R15, R2, RZ ;  /* 0x000000020f007227 */ /* 0x000fc800078e00ff */
[----:B------:R-:W-:Y:S01]  /*1990*/  IMAD.HI.U32 R10, R6, R7, RZ ;  /* 0x00000007060a7227 */ /* 0x000fe200078e00ff */
[----:B------:R-:W-:-:S03]  /*19a0*/  IADD3 R6, PT, PT, -R0, RZ, RZ ;  /* 0x000000ff00067210 */ /* 0x000fc60007ffe1ff */
[----:B------:R-:W-:Y:S02]  /*19b0*/  IMAD.MOV R11, RZ, RZ, -R10 ;  /* 0x000000ffff0b7224 */ /* 0x000fe400078e0a0a */
[----:B------:R-:W-:Y:S02]  /*19c0*/  IMAD R2, R9, R6, R2 ;  /* 0x0000000609027224 */ /* 0x000fe400078e0202 */
[----:B------:R-:W-:-:S03]  /*19d0*/  IMAD R7, R8, R11, R7 ;  /* 0x0000000b08077224 */ /* 0x000fc600078e0207 */
[----:B------:R-:W-:Y:S02]  /*19e0*/  ISETP.GT.U32.AND P4, PT, R9, R2, PT ;  /* 0x000000020900720c */ /* 0x000fe40003f84070 */
[----:B------:R-:W-:-:S11]  /*19f0*/  ISETP.GT.U32.AND P0, PT, R8, R7, PT ;  /* 0x000000070800720c */ /* 0x000fd60003f04070 */
[-C--:B------:R-:W-:Y:S02]  /*1a00*/  @!P4 IADD3 R2, PT, PT, R2, -R9.reuse, RZ ;  /* 0x800000090202c210 */ /* 0x080fe40007ffe0ff */
[----:B------:R-:W-:Y:S01]  /*1a10*/  @!P0 IMAD.IADD R7, R7, 0x1, -R8 ;  /* 0x0000000107078824 */ /* 0x000fe200078e0a08 */
[----:B------:R-:W-:Y:S01]  /*1a20*/  @!P4 IADD3 R0, PT, PT, R0, 0x1, RZ ;  /* 0x000000010000c810 */ /* 0x000fe20007ffe0ff */
[----:B------:R-:W-:Y:S01]  /*1a30*/  @!P0 VIADD R10, R10, 0x1 ;  /* 0x000000010a0a8836 */ /* 0x000fe20000000000 */
[----:B------:R-:W-:Y:S02]  /*1a40*/  ISETP.GE.U32.AND P1, PT, R2, R9, PT ;  /* 0x000000090200720c */ /* 0x000fe40003f26070 */
[----:B------:R-:W-:Y:S02]  /*1a50*/  ISETP.GE.U32.AND P2, PT, R7, R8, PT ;  /* 0x000000080700720c */ /* 0x000fe40003f46070 */
[----:B------:R-:W-:Y:S01]  /*1a60*/  ISETP.NE.AND P4, PT, R4, RZ, PT ;  /* 0x000000ff0400720c */ /* 0x000fe20003f85270 */
[----:B------:R-:W0:Y:S01]  /*1a70*/  LDC.64 R6, c[0x0][0x390] ;  /* 0x0000e400ff067b82 */ /* 0x000e220000000a00 */
[----:B------:R-:W-:-:S07]  /*1a80*/  ISETP.NE.AND P0, PT, R5, RZ, PT ;  /* 0x000000ff0500720c */ /* 0x000fce0003f05270 */
[----:B------:R-:W-:Y:S02]  /*1a90*/  @P1 IADD3 R0, PT, PT, R0, 0x1, RZ ;  /* 0x0000000100001810 */ /* 0x000fe40007ffe0ff */
[----:B------:R-:W-:Y:S02]  /*1aa0*/  @P2 VIADD R10, R10, 0x1 ;  /* 0x000000010a0a2836 */ /* 0x000fe40000000000 */
[----:B------:R-:W-:Y:S02]  /*1ab0*/  @!P3 IADD3 R0, PT, PT, -R0, RZ, RZ ;  /* 0x000000ff0000b210 */ /* 0x000fe40007ffe1ff */
[----:B------:R-:W-:Y:S01]  /*1ac0*/  @!P4 LOP3.LUT R0, RZ, R4, RZ, 0x33, !PT ;  /* 0x00000004ff00c212 */ /* 0x000fe200078e33ff */
[----:B------:R-:W-:Y:S01]  /*1ad0*/  @!P5 IMAD.MOV R10, RZ, RZ, -R10 ;  /* 0x000000ffff0ad224 */ /* 0x000fe200078e0a0a */
[----:B------:R-:W-:Y:S02]  /*1ae0*/  @!P0 LOP3.LUT R10, RZ, R5, RZ, 0x33, !PT ;  /* 0x00000005ff0a8212 */ /* 0x000fe400078e33ff */
[----:B------:R-:W-:-:S04]  /*1af0*/  IADD3 R3, PT, PT, R0, UR7, R3 ;  /* 0x0000000700037c10 */ /* 0x000fc8000fffe003 */
[----:B------:R-:W-:-:S05]  /*1b00*/  IADD3 R3, PT, PT, R3, 0x2, R10 ;  /* 0x0000000203037810 */ /* 0x000fca0007ffe00a */
[----:B0-----:R-:W-:-:S05]  /*1b10*/  IMAD.WIDE R2, R3, 0x4, R6 ;  /* 0x0000000403027825 */ /* 0x001fca00078e0206 */
[----:B------:R-:W-:Y:S01]  /*1b20*/  STG.E desc[UR18][R2.64], R19 ;  /* 0x0000001302007986 */ /* 0x000fe2000c101912 */
[----:B------:R-:W-:Y:S05]  /*1b30*/  EXIT ;  /* 0x000000000000794d */ /* 0x000fea0003800000 */
.L_x_32:
        /* <DEDUP_REMOVED lines=12> */
.L_x_34:


//--------------------- .nv.shared.reserved.0     --------------------------
	.section	.nv.shared.reserved.0,"aw",@nobits
	.weak		__nv_reservedSMEM_offset_0_alias
	.size		__nv_reservedSMEM_offset_0_alias, 0, 64
	.other		__nv_reservedSMEM_offset_0_alias,@"STO_CUDA_RESERVED_SHARED STV_DEFAULT"
__nv_reservedSMEM_offset_0_alias:
	.zero		0
	.zero		64


//--------------------- .nv.constant0._Z24adaptive_max_pool_kernelPKfPfiiiiii --------------------------
	.section	.nv.constant0._Z24adaptive_max_pool_kernelPKfPfiiiiii,"a",@progbits
	.sectionflags	@""
	.align	4
.nv.constant0._Z24adaptive_max_pool_kernelPKfPfiiiiii:
	.zero		936


//--------------------- .nv.constant0._Z22sparse_fft_conv_kernelPKfS0_PfiiiiiiiiiiiPKb --------------------------
	.section	.nv.constant0._Z22sparse_fft_conv_kernelPKfS0_PfiiiiiiiiiiiPKb,"a",@progbits
	.sectionflags	@""
	.align	4
.nv.constant0._Z22sparse_fft_conv_kernelPKfS0_PfiiiiiiiiiiiPKb:
	.zero		976


//--------------------- SYMBOLS --------------------------

	.type		.nv.reservedSmem.offset0,@object
	.size		.nv.reservedSmem.offset0,0x4
